	.target	sm_100a

	.elftype	@"ET_EXEC"


//--------------------- .note.nv.tkinfo           --------------------------
	.section	.note.nv.tkinfo,"",@"SHT_NOTE"
	.sectionflags	@"SHF_NOTE_NV_TKINFO"
	.tkinfo
        /*0018*/ 	.word	0x00000002
        /*0030*/ 	.string	""
        /*0030*/ 	.string	"ptxas"
        /*0030*/ 	.string	"Cuda compilation tools, release 13.0, V13.0.88"
        /*0030*/ 	.string	"Build cuda_13.0.r13.0/compiler.36424714_0"
        /*0030*/ 	.string	"-arch sm_100a -m 64 "



//--------------------- .note.nv.cuinfo           --------------------------
	.section	.note.nv.cuinfo,"",@"SHT_NOTE"
	.sectionflags	@"SHF_NOTE_NV_CUINFO"
        /*0018*/ 	.short	0x0002
        /*001a*/ 	.short	0x0064
        /*001c*/ 	.short	0x0082
	.zero		2


//--------------------- .nv.info                  --------------------------
	.section	.nv.info,"",@"SHT_CUDA_INFO"
	.align	4


	//----- nvinfo : EIATTR_REGCOUNT
	.align		4
        /*0000*/ 	.byte	0x04, 0x2f
        /*0002*/ 	.short	(.L_19 - .L_18)
	.align		4
.L_18:
        /*0004*/ 	.word	index@(_ZN7cutlass13device_kernelINS_4conv6kernel13ConvUniversalINS1_16ConvProblemShapeILNS1_8OperatorE2ELi2EEENS1_10collective14CollectiveConvINS1_47MainloopSm100TmaUmmaWarpSpecializedImplicitGemmILS5_2ELi10ELi2ELi1ELi2EN4cute5tupleIJNSA_1CILi2EEENSC_ILi1EEESE_EEEEENSB_IJNSC_ILi256EEENSB_IJNSC_ILi64EEEEEESJ_EEENS_6half_tESL_NSA_8TiledMMAINSA_8MMA_AtomIJNSA_26SM100_MMA_F16BF16_2x1SM_SSISL_SL_fLi256ELi64ELNSA_4UMMA5MajorE1ELSQ_1ELNSP_7ScaleInE0ELSR_0EEEEEENSA_6LayoutINSB_IJSE_SE_SE_EEENSB_IJNSC_ILi0EEESW_SW_EEEEENSB_IJNSA_10UnderscoreESZ_SZ_EEEEENS7_6detail27Sm100ImplicitGemmTileTraitsINSA_18SM100_TMA_2SM_LOADENSA_14ComposedLayoutINSA_7SwizzleILi3ELi4ELi3EEENSA_18smem_ptr_flag_bitsILi16EEENSU_INSB_IJSI_NSC_ILi8EEEEEENSB_IJSE_SI_EEEEEEEvEENS13_INSA_25SM100_TMA_2SM_LOAD_IM2COLENS15_INS16_ILi2ELi4ELi3EEES19_NSU_INSB_IJNSC_ILi32EEES1A_EEENSB_IJSE_S1I_EEEEEEEvEEEENS_8epilogue10collective18CollectiveEpilogueINS1P_23Sm100TmaWarpSpecializedILi3ELi2ELi32ELb1ELb0EEEJNSB_IJNSC_ILi128EEESJ_SJ_EEENSB_IJNSU_IS1U_SE_EENSU_IS1I_SE_EEEEESL_NSB_IJlNSB_IJSE_llEEESW_EEESL_S20_NS1P_6fusion15FusionCallbacksIS1T_NS21_17LinearCombinationISL_fSL_fLNS_15FloatRoundStyleE2EEES1V_S1Y_JEEENSA_5SM1004TMEM4LOAD26SM100_TMEM_LOAD_32dp32b32xENSA_13SM90_TMA_LOADENS15_IS1H_S19_NSU_INSB_IJS1A_S1I_EEENSB_IJS1I_SE_EEEEEEENSA_39AutoVectorizingCopyWithAssumedAlignmentILi128EEENSA_14SM90_TMA_STOREES2F_S2H_S2H_EEEvvEEEEvNT_6ParamsE)
        /*0008*/ 	.word	0x0000007c


	//----- nvinfo : EIATTR_FRAME_SIZE
	.align		4
.L_19:
        /*000c*/ 	.byte	0x04, 0x11
        /*000e*/ 	.short	(.L_21 - .L_20)
	.align		4
.L_20:
        /*0010*/ 	.word	index@($__internal_2_$__cuda_sm10x_tcgen05_guardrail_trap_unallocated_columns_being_dealloced)
        /*0014*/ 	.word	0x00000008


	//----- nvinfo : EIATTR_FRAME_SIZE
	.align		4
.L_21:
        /*0018*/ 	.byte	0x04, 0x11
        /*001a*/ 	.short	(.L_23 - .L_22)
	.align		4
.L_22:
        /*001c*/ 	.word	index@($__internal_1_$__cuda_sm10x_tcgen05_guardrail_trap_phase_invalid_during_alloc)
        /*0020*/ 	.word	0x00000008


	//----- nvinfo : EIATTR_FRAME_SIZE
	.align		4
.L_23:
        /*0024*/ 	.byte	0x04, 0x11
        /*0026*/ 	.short	(.L_25 - .L_24)
	.align		4
.L_24:
        /*0028*/ 	.word	index@($__internal_0_$__cuda_sm10x_tcgen05_guardrail_trap_col_being_dealloced_not_returned_by_alloc)
        /*002c*/ 	.word	0x00000008


	//----- nvinfo : EIATTR_FRAME_SIZE
	.align		4
.L_25:
        /*0030*/ 	.byte	0x04, 0x11
        /*0032*/ 	.short	(.L_27 - .L_26)
	.align		4
.L_26:
        /*0034*/ 	.word	index@(_ZN7cutlass13device_kernelINS_4conv6kernel13ConvUniversalINS1_16ConvProblemShapeILNS1_8OperatorE2ELi2EEENS1_10collective14CollectiveConvINS1_47MainloopSm100TmaUmmaWarpSpecializedImplicitGemmILS5_2ELi10ELi2ELi1ELi2EN4cute5tupleIJNSA_1CILi2EEENSC_ILi1EEESE_EEEEENSB_IJNSC_ILi256EEENSB_IJNSC_ILi64EEEEEESJ_EEENS_6half_tESL_NSA_8TiledMMAINSA_8MMA_AtomIJNSA_26SM100_MMA_F16BF16_2x1SM_SSISL_SL_fLi256ELi64ELNSA_4UMMA5MajorE1ELSQ_1ELNSP_7ScaleInE0ELSR_0EEEEEENSA_6LayoutINSB_IJSE_SE_SE_EEENSB_IJNSC_ILi0EEESW_SW_EEEEENSB_IJNSA_10UnderscoreESZ_SZ_EEEEENS7_6detail27Sm100ImplicitGemmTileTraitsINSA_18SM100_TMA_2SM_LOADENSA_14ComposedLayoutINSA_7SwizzleILi3ELi4ELi3EEENSA_18smem_ptr_flag_bitsILi16EEENSU_INSB_IJSI_NSC_ILi8EEEEEENSB_IJSE_SI_EEEEEEEvEENS13_INSA_25SM100_TMA_2SM_LOAD_IM2COLENS15_INS16_ILi2ELi4ELi3EEES19_NSU_INSB_IJNSC_ILi32EEES1A_EEENSB_IJSE_S1I_EEEEEEEvEEEENS_8epilogue10collective18CollectiveEpilogueINS1P_23Sm100TmaWarpSpecializedILi3ELi2ELi32ELb1ELb0EEEJNSB_IJNSC_ILi128EEESJ_SJ_EEENSB_IJNSU_IS1U_SE_EENSU_IS1I_SE_EEEEESL_NSB_IJlNSB_IJSE_llEEESW_EEESL_S20_NS1P_6fusion15FusionCallbacksIS1T_NS21_17LinearCombinationISL_fSL_fLNS_15FloatRoundStyleE2EEES1V_S1Y_JEEENSA_5SM1004TMEM4LOAD26SM100_TMEM_LOAD_32dp32b32xENSA_13SM90_TMA_LOADENS15_IS1H_S19_NSU_INSB_IJS1A_S1I_EEENSB_IJS1I_SE_EEEEEEENSA_39AutoVectorizingCopyWithAssumedAlignmentILi128EEENSA_14SM90_TMA_STOREES2F_S2H_S2H_EEEvvEEEEvNT_6ParamsE)
        /*0038*/ 	.word	0x00000008


	//----- nvinfo : EIATTR_MIN_STACK_SIZE
	.align		4
.L_27:
        /*003c*/ 	.byte	0x04, 0x12
        /*003e*/ 	.short	(.L_29 - .L_28)
	.align		4
.L_28:
        /*0040*/ 	.word	index@(_ZN7cutlass13device_kernelINS_4conv6kernel13ConvUniversalINS1_16ConvProblemShapeILNS1_8OperatorE2ELi2EEENS1_10collective14CollectiveConvINS1_47MainloopSm100TmaUmmaWarpSpecializedImplicitGemmILS5_2ELi10ELi2ELi1ELi2EN4cute5tupleIJNSA_1CILi2EEENSC_ILi1EEESE_EEEEENSB_IJNSC_ILi256EEENSB_IJNSC_ILi64EEEEEESJ_EEENS_6half_tESL_NSA_8TiledMMAINSA_8MMA_AtomIJNSA_26SM100_MMA_F16BF16_2x1SM_SSISL_SL_fLi256ELi64ELNSA_4UMMA5MajorE1ELSQ_1ELNSP_7ScaleInE0ELSR_0EEEEEENSA_6LayoutINSB_IJSE_SE_SE_EEENSB_IJNSC_ILi0EEESW_SW_EEEEENSB_IJNSA_10UnderscoreESZ_SZ_EEEEENS7_6detail27Sm100ImplicitGemmTileTraitsINSA_18SM100_TMA_2SM_LOADENSA_14ComposedLayoutINSA_7SwizzleILi3ELi4ELi3EEENSA_18smem_ptr_flag_bitsILi16EEENSU_INSB_IJSI_NSC_ILi8EEEEEENSB_IJSE_SI_EEEEEEEvEENS13_INSA_25SM100_TMA_2SM_LOAD_IM2COLENS15_INS16_ILi2ELi4ELi3EEES19_NSU_INSB_IJNSC_ILi32EEES1A_EEENSB_IJSE_S1I_EEEEEEEvEEEENS_8epilogue10collective18CollectiveEpilogueINS1P_23Sm100TmaWarpSpecializedILi3ELi2ELi32ELb1ELb0EEEJNSB_IJNSC_ILi128EEESJ_SJ_EEENSB_IJNSU_IS1U_SE_EENSU_IS1I_SE_EEEEESL_NSB_IJlNSB_IJSE_llEEESW_EEESL_S20_NS1P_6fusion15FusionCallbacksIS1T_NS21_17LinearCombinationISL_fSL_fLNS_15FloatRoundStyleE2EEES1V_S1Y_JEEENSA_5SM1004TMEM4LOAD26SM100_TMEM_LOAD_32dp32b32xENSA_13SM90_TMA_LOADENS15_IS1H_S19_NSU_INSB_IJS1A_S1I_EEENSB_IJS1I_SE_EEEEEEENSA_39AutoVectorizingCopyWithAssumedAlignmentILi128EEENSA_14SM90_TMA_STOREES2F_S2H_S2H_EEEvvEEEEvNT_6ParamsE)
        /*0044*/ 	.word	0x00000008
.L_29:


//--------------------- .nv.compat                --------------------------
	.section	.nv.compat,"",@"SHT_CUDA_COMPAT_INFO"
	.align	4
        /*0000*/ 	.byte	0x02, 0x09, 0x01, 0x00, 0x02, 0x02, 0x02, 0x00, 0x02, 0x05, 0x05, 0x00, 0x03, 0x07, 0x01, 0x01
        /*0010*/ 	.byte	0x02, 0x03, 0x01, 0x00, 0x02, 0x06, 0x01, 0x00, 0x04, 0x0b, 0x08, 0x00, 0x09, 0x00, 0x00, 0x00
        /*0020*/ 	.byte	0x00, 0x00, 0x00, 0x00


//--------------------- .nv.info._ZN7cutlass13device_kernelINS_4conv6kernel13ConvUniversalINS1_16ConvProblemShapeILNS1_8OperatorE2ELi2EEENS1_10collective14CollectiveConvINS1_47MainloopSm100TmaUmmaWarpSpecializedImplicitGemmILS5_2ELi10ELi2ELi1ELi2EN4cute5tupleIJNSA_1CILi2EEENSC_ILi1EEESE_EEEEENSB_IJNSC_ILi256EEENSB_IJNSC_ILi64EEEEEESJ_EEENS_6half_tESL_NSA_8TiledMMAINSA_8MMA_AtomIJNSA_26SM100_MMA_F16BF16_2x1SM_SSISL_SL_fLi256ELi64ELNSA_4UMMA5MajorE1ELSQ_1ELNSP_7ScaleInE0ELSR_0EEEEEENSA_6LayoutINSB_IJSE_SE_SE_EEENSB_IJNSC_ILi0EEESW_SW_EEEEENSB_IJNSA_10UnderscoreESZ_SZ_EEEEENS7_6detail27Sm100ImplicitGemmTileTraitsINSA_18SM100_TMA_2SM_LOADENSA_14ComposedLayoutINSA_7SwizzleILi3ELi4ELi3EEENSA_18smem_ptr_flag_bitsILi16EEENSU_INSB_IJSI_NSC_ILi8EEEEEENSB_IJSE_SI_EEEEEEEvEENS13_INSA_25SM100_TMA_2SM_LOAD_IM2COLENS15_INS16_ILi2ELi4ELi3EEES19_NSU_INSB_IJNSC_ILi32EEES1A_EEENSB_IJSE_S1I_EEEEEEEvEEEENS_8epilogue10collective18CollectiveEpilogueINS1P_23Sm100TmaWarpSpecializedILi3ELi2ELi32ELb1ELb0EEEJNSB_IJNSC_ILi128EEESJ_SJ_EEENSB_IJNSU_IS1U_SE_EENSU_IS1I_SE_EEEEESL_NSB_IJlNSB_IJSE_llEEESW_EEESL_S20_NS1P_6fusion15FusionCallbacksIS1T_NS21_17LinearCombinationISL_fSL_fLNS_15FloatRoundStyleE2EEES1V_S1Y_JEEENSA_5SM1004TMEM4LOAD26SM100_TMEM_LOAD_32dp32b32xENSA_13SM90_TMA_LOADENS15_IS1H_S19_NSU_INSB_IJS1A_S1I_EEENSB_IJS1I_SE_EEEEEEENSA_39AutoVectorizingCopyWithAssumedAlignmentILi128EEENSA_14SM90_TMA_STOREES2F_S2H_S2H_EEEvvEEEEvNT_6ParamsE --------------------------
	.section	.nv.info._ZN7cutlass13device_kernelINS_4conv6kernel13ConvUniversalINS1_16ConvProblemShapeILNS1_8OperatorE2ELi2EEENS1_10collective14CollectiveConvINS1_47MainloopSm100TmaUmmaWarpSpecializedImplicitGemmILS5_2ELi10ELi2ELi1ELi2EN4cute5tupleIJNSA_1CILi2EEENSC_ILi1EEESE_EEEEENSB_IJNSC_ILi256EEENSB_IJNSC_ILi64EEEEEESJ_EEENS_6half_tESL_NSA_8TiledMMAINSA_8MMA_AtomIJNSA_26SM100_MMA_F16BF16_2x1SM_SSISL_SL_fLi256ELi64ELNSA_4UMMA5MajorE1ELSQ_1ELNSP_7ScaleInE0ELSR_0EEEEEENSA_6LayoutINSB_IJSE_SE_SE_EEENSB_IJNSC_ILi0EEESW_SW_EEEEENSB_IJNSA_10UnderscoreESZ_SZ_EEEEENS7_6detail27Sm100ImplicitGemmTileTraitsINSA_18SM100_TMA_2SM_LOADENSA_14ComposedLayoutINSA_7SwizzleILi3ELi4ELi3EEENSA_18smem_ptr_flag_bitsILi16EEENSU_INSB_IJSI_NSC_ILi8EEEEEENSB_IJSE_SI_EEEEEEEvEENS13_INSA_25SM100_TMA_2SM_LOAD_IM2COLENS15_INS16_ILi2ELi4ELi3EEES19_NSU_INSB_IJNSC_ILi32EEES1A_EEENSB_IJSE_S1I_EEEEEEEvEEEENS_8epilogue10collective18CollectiveEpilogueINS1P_23Sm100TmaWarpSpecializedILi3ELi2ELi32ELb1ELb0EEEJNSB_IJNSC_ILi128EEESJ_SJ_EEENSB_IJNSU_IS1U_SE_EENSU_IS1I_SE_EEEEESL_NSB_IJlNSB_IJSE_llEEESW_EEESL_S20_NS1P_6fusion15FusionCallbacksIS1T_NS21_17LinearCombinationISL_fSL_fLNS_15FloatRoundStyleE2EEES1V_S1Y_JEEENSA_5SM1004TMEM4LOAD26SM100_TMEM_LOAD_32dp32b32xENSA_13SM90_TMA_LOADENS15_IS1H_S19_NSU_INSB_IJS1A_S1I_EEENSB_IJS1I_SE_EEEEEEENSA_39AutoVectorizingCopyWithAssumedAlignmentILi128EEENSA_14SM90_TMA_STOREES2F_S2H_S2H_EEEvvEEEEvNT_6ParamsE,"",@"SHT_CUDA_INFO"
	.sectionflags	@""
	.align	4


	//----- nvinfo : EIATTR_CUDA_API_VERSION
	.align		4
        /*0000*/ 	.byte	0x04, 0x37
        /*0002*/ 	.short	(.L_31 - .L_30)
.L_30:
        /*0004*/ 	.word	0x00000082


	//----- nvinfo : EIATTR_KPARAM_INFO
	.align		4
.L_31:
        /*0008*/ 	.byte	0x04, 0x17
        /*000a*/ 	.short	(.L_33 - .L_32)
.L_32:
        /*000c*/ 	.word	0x00000000
        /*0010*/ 	.short	0x0000
        /*0012*/ 	.short	0x0000
        /*0014*/ 	.byte	0x00, 0xf0, 0x01, 0x20


	//----- nvinfo : EIATTR_AT_ENTRY_FRAGMENTS
	.align		4
.L_33:
        /*0018*/ 	.byte	0x04, 0x4f
        /*001a*/ 	.short	(.L_35 - .L_34)


	//   ....[0]....
.L_34:
        /*001c*/ 	.word	0x00000007


	//----- nvinfo : EIATTR_RESERVED_SMEM_USED
	.align		4
.L_35:
        /*0020*/ 	.byte	0x01, 0x41
	.zero		2


	//----- nvinfo : EIATTR_SPARSE_MMA_MASK
	.align		4
        /*0024*/ 	.byte	0x03, 0x50
        /*0026*/ 	.short	0x0000


	//----- nvinfo : EIATTR_TCGEN05_2CTA_USED
	.align		4
        /*0028*/ 	.byte	0x01, 0x52
	.zero		2


	//----- nvinfo : EIATTR_MAXREG_COUNT
	.align		4
        /*002c*/ 	.byte	0x03, 0x1b
        /*002e*/ 	.short	0x00ff


	//----- nvinfo : EIATTR_NUM_BARRIERS
	.align		4
        /*0030*/ 	.byte	0x02, 0x4c
        /*0032*/ 	.byte	0x07
	.zero		1


	//----- nvinfo : EIATTR_EXTERNS
	.align		4
        /*0034*/ 	.byte	0x04, 0x0f
        /*0036*/ 	.short	(.L_37 - .L_36)


	//   ....[0]....
	.align		4
.L_36:
        /*0038*/ 	.word	index@(__assertfail)


	//----- nvinfo : EIATTR_MERCURY_ISA_VERSION
	.align		4
.L_37:
        /*003c*/ 	.byte	0x03, 0x5f
        /*003e*/ 	.short	0x0101


	//----- nvinfo : EIATTR_INT_WARP_WIDE_INSTR_OFFSETS
	.align		4
        /*0040*/ 	.byte	0x04, 0x31
        /*0042*/ 	.short	(.L_39 - .L_38)


	//   ....[0]....
.L_38:
        /*0044*/ 	.word	0x00000d20


	//   ....[1]....
        /*0048*/ 	.word	0x00000dd0


	//   ....[2]....
        /*004c*/ 	.word	0x00004950


	//   ....[3]....
        /*0050*/ 	.word	0x00004970


	//   ....[4]....
        /*0054*/ 	.word	0x000049a0


	//   ....[5]....
        /*0058*/ 	.word	0x00005950


	//   ....[6]....
        /*005c*/ 	.word	0x00005a50


	//   ....[7]....
        /*0060*/ 	.word	0x00005bc0


	//   ....[8]....
        /*0064*/ 	.word	0x00005cc0


	//----- nvinfo : EIATTR_COOP_GROUP_MASK_REGIDS
	.align		4
.L_39:
        /*0068*/ 	.byte	0x04, 0x29
        /*006a*/ 	.short	(.L_41 - .L_40)


	//   ....[0]....
.L_40:
        /*006c*/ 	.word	0xffffffff


	//   ....[1]....
        /*0070*/ 	.word	0xffffffff


	//   ....[2]....
        /*0074*/ 	.word	0xffffffff


	//   ....[3]....
        /*0078*/ 	.word	0xffffffff


	//   ....[4]....
        /*007c*/ 	.word	0xffffffff


	//   ....[5]....
        /*0080*/ 	.word	0xffffffff


	//   ....[6]....
        /*0084*/ 	.word	0xffffffff


	//   ....[7]....
        /*0088*/ 	.word	0xffffffff


	//   ....[8]....
        /*008c*/ 	.word	0xffffffff


	//   ....[9]....
        /*0090*/ 	.word	0xffffffff


	//   ....[10]....
        /*0094*/ 	.word	0xffffffff


	//   ....[11]....
        /*0098*/ 	.word	0xffffffff


	//   ....[12]....
        /*009c*/ 	.word	0xffffffff


	//----- nvinfo : EIATTR_COOP_GROUP_INSTR_OFFSETS
	.align		4
.L_41:
        /*00a0*/ 	.byte	0x04, 0x28
        /*00a2*/ 	.short	(.L_43 - .L_42)


	//   ....[0]....
.L_42:
        /*00a4*/ 	.word	0x000000d0


	//   ....[1]....
        /*00a8*/ 	.word	0x00000540


	//   ....[2]....
        /*00ac*/ 	.word	0x000007d0


	//   ....[3]....
        /*00b0*/ 	.word	0x00000950


	//   ....[4]....
        /*00b4*/ 	.word	0x00000a50


	//   ....[5]....
        /*00b8*/ 	.word	0x00000ba0


	//   ....[6]....
        /*00bc*/ 	.word	0x00000e40


	//   ....[7]....
        /*00c0*/ 	.word	0x00002830


	//   ....[8]....
        /*00c4*/ 	.word	0x00003830


	//   ....[9]....
        /*00c8*/ 	.word	0x00003d00


	//   ....[10]....
        /*00cc*/ 	.word	0x00003d30


	//   ....[11]....
        /*00d0*/ 	.word	0x00004870


	//   ....[12]....
        /*00d4*/ 	.word	0x00004a70


	//----- nvinfo : EIATTR_VRC_CTA_INIT_COUNT
	.align		4
.L_43:
        /*00d8*/ 	.byte	0x02, 0x4a
        /*00da*/ 	.byte	0x80
	.zero		1


	//----- nvinfo : EIATTR_SYSCALL_OFFSETS
	.align		4
        /*00dc*/ 	.byte	0x04, 0x46
        /*00de*/ 	.short	(.L_45 - .L_44)


	//   ....[0]....
.L_44:
        /*00e0*/ 	.word	0x00006df0


	//   ....[1]....
        /*00e4*/ 	.word	0x00006ee0


	//   ....[2]....
        /*00e8*/ 	.word	0x00007740


	//   ....[3]....
        /*00ec*/ 	.word	0x00008410


	//----- nvinfo : EIATTR_MBARRIER_INSTR_OFFSETS
	.align		4
.L_45:
        /*00f0*/ 	.byte	0x04, 0x39
        /*00f2*/ 	.short	(.L_47 - .L_46)


	//   ....[0]....
.L_46:
        /*00f4*/ 	.word	0x00000670
        /*00f8*/ 	.word	0x000000ff
        /*00fc*/ 	.word	0x00000000
        /*0100*/ 	.short	0x0100
        /*0102*/ 	.byte	0x04
	.zero		1


	//   ....[1]....
        /*0104*/ 	.word	0x00000680
        /*0108*/ 	.word	0x000000ff
        /*010c*/ 	.word	0x00000050
        /*0110*/ 	.short	0x0100
        /*0112*/ 	.byte	0x04
	.zero		1


	//   ....[2]....
        /*0114*/ 	.word	0x00000690
        /*0118*/ 	.word	0x000000ff
        /*011c*/ 	.word	0x00000008
        /*0120*/ 	.short	0x0100
        /*0122*/ 	.byte	0x04
	.zero		1


	//   ....[3]....
        /*0124*/ 	.word	0x000006a0
        /*0128*/ 	.word	0x000000ff
        /*012c*/ 	.word	0x00000058
        /*0130*/ 	.short	0x0100
        /*0132*/ 	.byte	0x04
	.zero		1


	//   ....[4]....
        /*0134*/ 	.word	0x000006b0
        /*0138*/ 	.word	0x000000ff
        /*013c*/ 	.word	0x00000010
        /*0140*/ 	.short	0x0100
        /*0142*/ 	.byte	0x04
	.zero		1


	//   ....[5]....
        /*0144*/ 	.word	0x000006c0
        /*0148*/ 	.word	0x000000ff
        /*014c*/ 	.word	0x00000060
        /*0150*/ 	.short	0x0100
        /*0152*/ 	.byte	0x04
	.zero		1


	//   ....[6]....
        /*0154*/ 	.word	0x000006d0
        /*0158*/ 	.word	0x000000ff
        /*015c*/ 	.word	0x00000018
        /*0160*/ 	.short	0x0100
        /*0162*/ 	.byte	0x04
	.zero		1


	//   ....[7]....
        /*0164*/ 	.word	0x000006e0
        /*0168*/ 	.word	0x000000ff
        /*016c*/ 	.word	0x00000068
        /*0170*/ 	.short	0x0100
        /*0172*/ 	.byte	0x04
	.zero		1


	//   ....[8]....
        /*0174*/ 	.word	0x000006f0
        /*0178*/ 	.word	0x000000ff
        /*017c*/ 	.word	0x00000020
        /*0180*/ 	.short	0x0100
        /*0182*/ 	.byte	0x04
	.zero		1


	//   ....[9]....
        /*0184*/ 	.word	0x00000700
        /*0188*/ 	.word	0x000000ff
        /*018c*/ 	.word	0x00000070
        /*0190*/ 	.short	0x0100
        /*0192*/ 	.byte	0x04
	.zero		1


	//   ....[10]....
        /*0194*/ 	.word	0x00000710
        /*0198*/ 	.word	0x000000ff
        /*019c*/ 	.word	0x00000028
        /*01a0*/ 	.short	0x0100
        /*01a2*/ 	.byte	0x04
	.zero		1


	//   ....[11]....
        /*01a4*/ 	.word	0x00000720
        /*01a8*/ 	.word	0x000000ff
        /*01ac*/ 	.word	0x00000078
        /*01b0*/ 	.short	0x0100
        /*01b2*/ 	.byte	0x04
	.zero		1


	//   ....[12]....
        /*01b4*/ 	.word	0x00000730
        /*01b8*/ 	.word	0x000000ff
        /*01bc*/ 	.word	0x00000030
        /*01c0*/ 	.short	0x0100
        /*01c2*/ 	.byte	0x04
	.zero		1


	//   ....[13]....
        /*01c4*/ 	.word	0x00000740
        /*01c8*/ 	.word	0x000000ff
        /*01cc*/ 	.word	0x00000080
        /*01d0*/ 	.short	0x0100
        /*01d2*/ 	.byte	0x04
	.zero		1


	//   ....[14]....
        /*01d4*/ 	.word	0x00000750
        /*01d8*/ 	.word	0x000000ff
        /*01dc*/ 	.word	0x00000038
        /*01e0*/ 	.short	0x0100
        /*01e2*/ 	.byte	0x04
	.zero		1


	//   ....[15]....
        /*01e4*/ 	.word	0x00000760
        /*01e8*/ 	.word	0x000000ff
        /*01ec*/ 	.word	0x00000088
        /*01f0*/ 	.short	0x0100
        /*01f2*/ 	.byte	0x04
	.zero		1


	//   ....[16]....
        /*01f4*/ 	.word	0x00000770
        /*01f8*/ 	.word	0x000000ff
        /*01fc*/ 	.word	0x00000040
        /*0200*/ 	.short	0x0100
        /*0202*/ 	.byte	0x04
	.zero		1


	//   ....[17]....
        /*0204*/ 	.word	0x00000780
        /*0208*/ 	.word	0x000000ff
        /*020c*/ 	.word	0x00000090
        /*0210*/ 	.short	0x0100
        /*0212*/ 	.byte	0x04
	.zero		1


	//   ....[18]....
        /*0214*/ 	.word	0x00000790
        /*0218*/ 	.word	0x000000ff
        /*021c*/ 	.word	0x00000048
        /*0220*/ 	.short	0x0100
        /*0222*/ 	.byte	0x04
	.zero		1


	//   ....[19]....
        /*0224*/ 	.word	0x000007a0
        /*0228*/ 	.word	0x000000ff
        /*022c*/ 	.word	0x00000098
        /*0230*/ 	.short	0x0100
        /*0232*/ 	.byte	0x04
	.zero		1


	//   ....[20]....
        /*0234*/ 	.word	0x000008e0
        /*0238*/ 	.word	0x000000ff
        /*023c*/ 	.word	0x000000a0
        /*0240*/ 	.short	0x0100
        /*0242*/ 	.byte	0x04
	.zero		1


	//   ....[21]....
        /*0244*/ 	.word	0x000008f0
        /*0248*/ 	.word	0x000000ff
        /*024c*/ 	.word	0x000000b8
        /*0250*/ 	.short	0x0100
        /*0252*/ 	.byte	0x04
	.zero		1


	//   ....[22]....
        /*0254*/ 	.word	0x00000900
        /*0258*/ 	.word	0x000000ff
        /*025c*/ 	.word	0x000000a8
        /*0260*/ 	.short	0x0100
        /*0262*/ 	.byte	0x04
	.zero		1


	//   ....[23]....
        /*0264*/ 	.word	0x00000910
        /*0268*/ 	.word	0x000000ff
        /*026c*/ 	.word	0x000000c0
        /*0270*/ 	.short	0x0100
        /*0272*/ 	.byte	0x04
	.zero		1


	//   ....[24]....
        /*0274*/ 	.word	0x00000920
        /*0278*/ 	.word	0x000000ff
        /*027c*/ 	.word	0x000000b0
        /*0280*/ 	.short	0x0100
        /*0282*/ 	.byte	0x04
	.zero		1


	//   ....[25]....
        /*0284*/ 	.word	0x00000930
        /*0288*/ 	.word	0x000000ff
        /*028c*/ 	.word	0x000000c8
        /*0290*/ 	.short	0x0100
        /*0292*/ 	.byte	0x04
	.zero		1


	//   ....[26]....
        /*0294*/ 	.word	0x00000a20
        /*0298*/ 	.word	0x000000ff
        /*029c*/ 	.word	0x000000d0
        /*02a0*/ 	.short	0x0100
        /*02a2*/ 	.byte	0x04
	.zero		1


	//   ....[27]....
        /*02a4*/ 	.word	0x00000a30
        /*02a8*/ 	.word	0x000000ff
        /*02ac*/ 	.word	0x000000d8
        /*02b0*/ 	.short	0x0100
        /*02b2*/ 	.byte	0x04
	.zero		1


	//   ....[28]....
        /*02b4*/ 	.word	0x00000b70
        /*02b8*/ 	.word	0x000000ff
        /*02bc*/ 	.word	0x000000e0
        /*02c0*/ 	.short	0x0100
        /*02c2*/ 	.byte	0x06
	.zero		1


	//   ....[29]....
        /*02c4*/ 	.word	0x00000b80
        /*02c8*/ 	.word	0x000000ff
        /*02cc*/ 	.word	0x000000e8
        /*02d0*/ 	.short	0x0100
        /*02d2*/ 	.byte	0x06
	.zero		1


	//   ....[30]....
        /*02d4*/ 	.word	0x00000cc0
        /*02d8*/ 	.word	0x000000ff
        /*02dc*/ 	.word	0x000000f0
        /*02e0*/ 	.short	0x0100
        /*02e2*/ 	.byte	0x04
	.zero		1


	//   ....[31]....
        /*02e4*/ 	.word	0x00000cd0
        /*02e8*/ 	.word	0x000000ff
        /*02ec*/ 	.word	0x00000100
        /*02f0*/ 	.short	0x0100
        /*02f2*/ 	.byte	0x04
	.zero		1


	//   ....[32]....
        /*02f4*/ 	.word	0x00000ce0
        /*02f8*/ 	.word	0x000000ff
        /*02fc*/ 	.word	0x000000f8
        /*0300*/ 	.short	0x0100
        /*0302*/ 	.byte	0x04
	.zero		1


	//   ....[33]....
        /*0304*/ 	.word	0x00000cf0
        /*0308*/ 	.word	0x000000ff
        /*030c*/ 	.word	0x00000108
        /*0310*/ 	.short	0x0100
        /*0312*/ 	.byte	0x04
	.zero		1


	//   ....[34]....
        /*0314*/ 	.word	0x00000df0
        /*0318*/ 	.word	0x000000ff
        /*031c*/ 	.word	0x00000110
        /*0320*/ 	.short	0x0100
        /*0322*/ 	.byte	0x06
	.zero		1


	//   ....[35]....
        /*0324*/ 	.word	0x00001bf0
        /*0328*/ 	.word	0x000000ff
        /*032c*/ 	.word	0x00000050
        /*0330*/ 	.short	0x010a
        /*0332*/ 	.byte	0x06
	.zero		1


	//   ....[36]....
        /*0334*/ 	.word	0x00001f00
        /*0338*/ 	.word	0x000000ff
        /*033c*/ 	.word	0x00000050
        /*0340*/ 	.short	0x010a
        /*0342*/ 	.byte	0x0b
	.zero		1


	//   ....[37]....
        /*0344*/ 	.word	0x000020b0
        /*0348*/ 	.word	0x000000ff
        /*034c*/ 	.word	0x00000050
        /*0350*/ 	.short	0x010a
        /*0352*/ 	.byte	0x08
	.zero		1


	//   ....[38]....
        /*0354*/ 	.word	0x000022e0
        /*0358*/ 	.word	0x000000ff
        /*035c*/ 	.word	0x000000d8
        /*0360*/ 	.short	0x0101
        /*0362*/ 	.byte	0x1b
	.zero		1


	//   ....[39]....
        /*0364*/ 	.word	0x00002310
        /*0368*/ 	.word	0x000000ff
        /*036c*/ 	.word	0x00000050
        /*0370*/ 	.short	0x010a
        /*0372*/ 	.byte	0x04
	.zero		1


	//   ....[40]....
        /*0374*/ 	.word	0x00002460
        /*0378*/ 	.word	0x000000ff
        /*037c*/ 	.word	0x00000050
        /*0380*/ 	.short	0x010a
        /*0382*/ 	.byte	0x15
	.zero		1


	//   ....[41]....
        /*0384*/ 	.word	0x00002610
        /*0388*/ 	.word	0x000000ff
        /*038c*/ 	.word	0x00000050
        /*0390*/ 	.short	0x010a
        /*0392*/ 	.byte	0x08
	.zero		1


	//   ....[42]....
        /*0394*/ 	.word	0x00002840
        /*0398*/ 	.word	0x000000ff
        /*039c*/ 	.word	0x000000e0
        /*03a0*/ 	.short	0x010a
        /*03a2*/ 	.byte	0x1b
	.zero		1


	//   ....[43]....
        /*03a4*/ 	.word	0x00002900
        /*03a8*/ 	.word	0x000000ff
        /*03ac*/ 	.word	0x00000000
        /*03b0*/ 	.short	0x0101
        /*03b2*/ 	.byte	0x04
	.zero		1


	//   ....[44]....
        /*03b4*/ 	.word	0x00002ef0
        /*03b8*/ 	.word	0x000000ff
        /*03bc*/ 	.word	0x00000000
        /*03c0*/ 	.short	0x010a
        /*03c2*/ 	.byte	0x04
	.zero		1


	//   ....[45]....
        /*03c4*/ 	.word	0x00002f90
        /*03c8*/ 	.word	0x000000ff
        /*03cc*/ 	.word	0x00000000
        /*03d0*/ 	.short	0x010a
        /*03d2*/ 	.byte	0x05
	.zero		1


	//   ....[46]....
        /*03d4*/ 	.word	0x00003030
        /*03d8*/ 	.word	0x000000ff
        /*03dc*/ 	.word	0x00000000
        /*03e0*/ 	.short	0x010a
        /*03e2*/ 	.byte	0x05
	.zero		1


	//   ....[47]....
        /*03e4*/ 	.word	0x000030d0
        /*03e8*/ 	.word	0x000000ff
        /*03ec*/ 	.word	0x00000000
        /*03f0*/ 	.short	0x010a
        /*03f2*/ 	.byte	0x05
	.zero		1


	//   ....[48]....
        /*03f4*/ 	.word	0x00003170
        /*03f8*/ 	.word	0x000000ff
        /*03fc*/ 	.word	0x00000000
        /*0400*/ 	.short	0x010a
        /*0402*/ 	.byte	0x05
	.zero		1


	//   ....[49]....
        /*0404*/ 	.word	0x00003210
        /*0408*/ 	.word	0x000000ff
        /*040c*/ 	.word	0x00000000
        /*0410*/ 	.short	0x010a
        /*0412*/ 	.byte	0x05
	.zero		1


	//   ....[50]....
        /*0414*/ 	.word	0x000032b0
        /*0418*/ 	.word	0x000000ff
        /*041c*/ 	.word	0x00000000
        /*0420*/ 	.short	0x010a
        /*0422*/ 	.byte	0x05
	.zero		1


	//   ....[51]....
        /*0424*/ 	.word	0x00003350
        /*0428*/ 	.word	0x000000ff
        /*042c*/ 	.word	0x00000000
        /*0430*/ 	.short	0x010a
        /*0432*/ 	.byte	0x05
	.zero		1


	//   ....[52]....
        /*0434*/ 	.word	0x000033f0
        /*0438*/ 	.word	0x000000ff
        /*043c*/ 	.word	0x00000000
        /*0440*/ 	.short	0x010a
        /*0442*/ 	.byte	0x05
	.zero		1


	//   ....[53]....
        /*0444*/ 	.word	0x000034a0
        /*0448*/ 	.word	0x00000000
        /*044c*/ 	.word	0x00000000
        /*0450*/ 	.short	0x010a
        /*0452*/ 	.byte	0xff
	.zero		1


	//   ....[54]....
        /*0454*/ 	.word	0x000035f0
        /*0458*/ 	.word	0x000000ff
        /*045c*/ 	.word	0x000000e8
        /*0460*/ 	.short	0x010a
        /*0462*/ 	.byte	0x04
	.zero		1


	//   ....[55]....
        /*0464*/ 	.word	0x00003690
        /*0468*/ 	.word	0x000000ff
        /*046c*/ 	.word	0x000000e0
        /*0470*/ 	.short	0x010a
        /*0472*/ 	.byte	0x04
	.zero		1


	//   ....[56]....
        /*0474*/ 	.word	0x00003730
        /*0478*/ 	.word	0x000000ff
        /*047c*/ 	.word	0x00000000
        /*0480*/ 	.short	0x0101
        /*0482*/ 	.byte	0x05
	.zero		1


	//   ....[57]....
        /*0484*/ 	.word	0x00003770
        /*0488*/ 	.word	0x000000ff
        /*048c*/ 	.word	0x000000e8
        /*0490*/ 	.short	0x0106
        /*0492*/ 	.byte	0x04
	.zero		1


	//   ....[58]....
        /*0494*/ 	.word	0x000037b0
        /*0498*/ 	.word	0x00000000
        /*049c*/ 	.word	0x000000e8
        /*04a0*/ 	.short	0x010a
        /*04a2*/ 	.byte	0xff
	.zero		1


	//   ....[59]....
        /*04a4*/ 	.word	0x00003a00
        /*04a8*/ 	.word	0x000000ff
        /*04ac*/ 	.word	0x00000008
        /*04b0*/ 	.short	0x010a
        /*04b2*/ 	.byte	0x05
	.zero		1


	//   ....[60]....
        /*04b4*/ 	.word	0x00003a20
        /*04b8*/ 	.word	0x000000ff
        /*04bc*/ 	.word	0x00000008
        /*04c0*/ 	.short	0x010a
        /*04c2*/ 	.byte	0x05
	.zero		1


	//   ....[61]....
        /*04c4*/ 	.word	0x00003bb0
        /*04c8*/ 	.word	0x000000ff
        /*04cc*/ 	.word	0x00000008
        /*04d0*/ 	.short	0x010a
        /*04d2*/ 	.byte	0x05
	.zero		1


	//   ....[62]....
        /*04d4*/ 	.word	0x00003bd0
        /*04d8*/ 	.word	0x000000ff
        /*04dc*/ 	.word	0x00000008
        /*04e0*/ 	.short	0x010a
        /*04e2*/ 	.byte	0x05
	.zero		1


	//   ....[63]....
        /*04e4*/ 	.word	0x00003c90
        /*04e8*/ 	.word	0x000000ff
        /*04ec*/ 	.word	0x00000000
        /*04f0*/ 	.short	0x0101
        /*04f2*/ 	.byte	0x04
	.zero		1


	//   ....[64]....
        /*04f4*/ 	.word	0x00003ff0
        /*04f8*/ 	.word	0x000000ff
        /*04fc*/ 	.word	0x000000e0
        /*0500*/ 	.short	0x010a
        /*0502*/ 	.byte	0x15
	.zero		1


	//   ....[65]....
        /*0504*/ 	.word	0x00004090
        /*0508*/ 	.word	0x000000ff
        /*050c*/ 	.word	0x00000000
        /*0510*/ 	.short	0x0101
        /*0512*/ 	.byte	0x24
	.zero		1


	//   ....[66]....
        /*0514*/ 	.word	0x000040c0
        /*0518*/ 	.word	0x000000ff
        /*051c*/ 	.word	0x00000100
        /*0520*/ 	.short	0x010a
        /*0522*/ 	.byte	0x1a
	.zero		1


	//   ....[67]....
        /*0524*/ 	.word	0x00004190
        /*0528*/ 	.word	0x000000ff
        /*052c*/ 	.word	0x00000000
        /*0530*/ 	.short	0x010a
        /*0532*/ 	.byte	0x04
	.zero		1


	//   ....[68]....
        /*0534*/ 	.word	0x00004200
        /*0538*/ 	.word	0x000000ff
        /*053c*/ 	.word	0x00000000
        /*0540*/ 	.short	0x010a
        /*0542*/ 	.byte	0x11
	.zero		1


	//   ....[69]....
        /*0544*/ 	.word	0x00004350
        /*0548*/ 	.word	0x000000ff
        /*054c*/ 	.word	0x00000000
        /*0550*/ 	.short	0x010a
        /*0552*/ 	.byte	0x05
	.zero		1


	//   ....[70]....
        /*0554*/ 	.word	0x00004660
        /*0558*/ 	.word	0x000000ff
        /*055c*/ 	.word	0x00000000
        /*0560*/ 	.short	0x010a
        /*0562*/ 	.byte	0x04
	.zero		1


	//   ....[71]....
        /*0564*/ 	.word	0x00004700
        /*0568*/ 	.word	0x00000000
        /*056c*/ 	.word	0x00000000
        /*0570*/ 	.short	0x010a
        /*0572*/ 	.byte	0xff
	.zero		1


	//   ....[72]....
        /*0574*/ 	.word	0x00004740
        /*0578*/ 	.word	0x00000000
        /*057c*/ 	.word	0x00000000
        /*0580*/ 	.short	0x010a
        /*0582*/ 	.byte	0xff
	.zero		1


	//   ....[73]....
        /*0584*/ 	.word	0x000047b0
        /*0588*/ 	.word	0x000000ff
        /*058c*/ 	.word	0x00000000
        /*0590*/ 	.short	0x0101
        /*0592*/ 	.byte	0x04
	.zero		1


	//   ....[74]....
        /*0594*/ 	.word	0x000047f0
        /*0598*/ 	.word	0x000000ff
        /*059c*/ 	.word	0x00000110
        /*05a0*/ 	.short	0x010a
        /*05a2*/ 	.byte	0x15
	.zero		1


	//   ....[75]....
        /*05a4*/ 	.word	0x00004860
        /*05a8*/ 	.word	0x000000ff
        /*05ac*/ 	.word	0x00000000
        /*05b0*/ 	.short	0x0101
        /*05b2*/ 	.byte	0x04
	.zero		1


	//   ....[76]....
        /*05b4*/ 	.word	0x00004e70
        /*05b8*/ 	.word	0x000000ff
        /*05bc*/ 	.word	0x000000e0
        /*05c0*/ 	.short	0x010a
        /*05c2*/ 	.byte	0x16
	.zero		1


	//   ....[77]....
        /*05c4*/ 	.word	0x00004f00
        /*05c8*/ 	.word	0x000000ff
        /*05cc*/ 	.word	0x00000000
        /*05d0*/ 	.short	0x0101
        /*05d2*/ 	.byte	0x26
	.zero		1


	//   ....[78]....
        /*05d4*/ 	.word	0x00005440
        /*05d8*/ 	.word	0x000000ff
        /*05dc*/ 	.word	0x000000d8
        /*05e0*/ 	.short	0x010a
        /*05e2*/ 	.byte	0x16
	.zero		1


	//   ....[79]....
        /*05e4*/ 	.word	0x00005920
        /*05e8*/ 	.word	0x000000ff
        /*05ec*/ 	.word	0x000000b8
        /*05f0*/ 	.short	0x010a
        /*05f2*/ 	.byte	0x04
	.zero		1


	//   ....[80]....
        /*05f4*/ 	.word	0x00005af0
        /*05f8*/ 	.word	0x000000ff
        /*05fc*/ 	.word	0x000000a0
        /*0600*/ 	.short	0x010b
        /*0602*/ 	.byte	0x04
	.zero		1


	//   ....[81]....
        /*0604*/ 	.word	0x00005b00
        /*0608*/ 	.word	0x000000ff
        /*060c*/ 	.word	0x00000000
        /*0610*/ 	.short	0x0101
        /*0612*/ 	.byte	0x07
	.zero		1


	//   ....[82]....
        /*0614*/ 	.word	0x00005b20
        /*0618*/ 	.word	0x000000ff
        /*061c*/ 	.word	0x000000b8
        /*0620*/ 	.short	0x010a
        /*0622*/ 	.byte	0x05
	.zero		1


	//   ....[83]....
        /*0624*/ 	.word	0x00005d60
        /*0628*/ 	.word	0x000000ff
        /*062c*/ 	.word	0x000000a0
        /*0630*/ 	.short	0x010b
        /*0632*/ 	.byte	0x05
	.zero		1


	//   ....[84]....
        /*0634*/ 	.word	0x00005d70
        /*0638*/ 	.word	0x000000ff
        /*063c*/ 	.word	0x00000000
        /*0640*/ 	.short	0x0101
        /*0642*/ 	.byte	0x04
	.zero		1


	//   ....[85]....
        /*0644*/ 	.word	0x00005dc0
        /*0648*/ 	.word	0x000000ff
        /*064c*/ 	.word	0x00000000
        /*0650*/ 	.short	0x010a
        /*0652*/ 	.byte	0x04
	.zero		1


	//   ....[86]....
        /*0654*/ 	.word	0x00005e50
        /*0658*/ 	.word	0x000000ff
        /*065c*/ 	.word	0x00000000
        /*0660*/ 	.short	0x010a
        /*0662*/ 	.byte	0x05
	.zero		1


	//   ....[87]....
        /*0664*/ 	.word	0x00005ef0
        /*0668*/ 	.word	0x00000000
        /*066c*/ 	.word	0x00000000
        /*0670*/ 	.short	0x010a
        /*0672*/ 	.byte	0xff
	.zero		1


	//   ....[88]....
        /*0674*/ 	.word	0x00006260
        /*0678*/ 	.word	0x000000ff
        /*067c*/ 	.word	0x000000e0
        /*0680*/ 	.short	0x010a
        /*0682*/ 	.byte	0x33
	.zero		1


	//   ....[89]....
        /*0684*/ 	.word	0x00006330
        /*0688*/ 	.word	0x000000ff
        /*068c*/ 	.word	0x00000000
        /*0690*/ 	.short	0x0101
        /*0692*/ 	.byte	0x04
	.zero		1


	//   ....[90]....
        /*0694*/ 	.word	0x000073b0
        /*0698*/ 	.word	0x00000000
        /*069c*/ 	.word	0x000000a0
        /*06a0*/ 	.short	0x010a
        /*06a2*/ 	.byte	0xff
	.zero		1


	//   ....[91]....
        /*06a4*/ 	.word	0x00007400
        /*06a8*/ 	.word	0x0000006b
        /*06ac*/ 	.word	0x000000f0
        /*06b0*/ 	.short	0x010a
        /*06b2*/ 	.byte	0xff
	.zero		1


	//   ....[92]....
        /*06b4*/ 	.word	0x00007500
        /*06b8*/ 	.word	0x00000000
        /*06bc*/ 	.word	0x000000a0
        /*06c0*/ 	.short	0x010a
        /*06c2*/ 	.byte	0xff
	.zero		1


	//   ....[93]....
        /*06c4*/ 	.word	0x00007620
        /*06c8*/ 	.word	0x0000006b
        /*06cc*/ 	.word	0x000000f0
        /*06d0*/ 	.short	0x010a
        /*06d2*/ 	.byte	0xff
	.zero		1


	//   ....[94]....
        /*06d4*/ 	.word	0x00008170
        /*06d8*/ 	.word	0x00000000
        /*06dc*/ 	.word	0x00000000
        /*06e0*/ 	.short	0x0101
        /*06e2*/ 	.byte	0xff
	.zero		1


	//   ....[95]....
        /*06e4*/ 	.word	0x00008180
        /*06e8*/ 	.word	0x00000003
        /*06ec*/ 	.word	0x000000a0
        /*06f0*/ 	.short	0x010a
        /*06f2*/ 	.byte	0xff
	.zero		1


	//   ....[96]....
        /*06f4*/ 	.word	0x00008250
        /*06f8*/ 	.word	0x00000003
        /*06fc*/ 	.word	0x000000a0
        /*0700*/ 	.short	0x010a
        /*0702*/ 	.byte	0xff
	.zero		1


	//   ....[97]....
        /*0704*/ 	.word	0x00008500
        /*0708*/ 	.word	0x0000006b
        /*070c*/ 	.word	0x00000000
        /*0710*/ 	.short	0x0101
        /*0712*/ 	.byte	0xff
	.zero		1


	//   ....[98]....
        /*0714*/ 	.word	0x00008ec0
        /*0718*/ 	.word	0x00000002
        /*071c*/ 	.word	0x00000000
        /*0720*/ 	.short	0x0101
        /*0722*/ 	.byte	0xff
	.zero		1


	//   ....[99]....
        /*0724*/ 	.word	0x00009140
        /*0728*/ 	.word	0x000000ff
        /*072c*/ 	.word	0x00000000
        /*0730*/ 	.short	0x0101
        /*0732*/ 	.byte	0x04
	.zero		1


	//   ....[100]....
        /*0734*/ 	.word	0x00009170
        /*0738*/ 	.word	0x00000000
        /*073c*/ 	.word	0x00000050
        /*0740*/ 	.short	0x010a
        /*0742*/ 	.byte	0xff
	.zero		1


	//   ....[101]....
        /*0744*/ 	.word	0x000091d0
        /*0748*/ 	.word	0x00000000
        /*074c*/ 	.word	0x00000050
        /*0750*/ 	.short	0x010a
        /*0752*/ 	.byte	0xff
	.zero		1


	//   ....[102]....
        /*0754*/ 	.word	0x00009230
        /*0758*/ 	.word	0x00000000
        /*075c*/ 	.word	0x000000e0
        /*0760*/ 	.short	0x010a
        /*0762*/ 	.byte	0xff
	.zero		1


	//   ....[103]....
        /*0764*/ 	.word	0x00009290
        /*0768*/ 	.word	0x00000000
        /*076c*/ 	.word	0x00000000
        /*0770*/ 	.short	0x010a
        /*0772*/ 	.byte	0xff
	.zero		1


	//   ....[104]....
        /*0774*/ 	.word	0x000092f0
        /*0778*/ 	.word	0x00000000
        /*077c*/ 	.word	0x00000000
        /*0780*/ 	.short	0x010a
        /*0782*/ 	.byte	0xff
	.zero		1


	//   ....[105]....
        /*0784*/ 	.word	0x00009350
        /*0788*/ 	.word	0x00000000
        /*078c*/ 	.word	0x00000000
        /*0790*/ 	.short	0x010a
        /*0792*/ 	.byte	0xff
	.zero		1


	//   ....[106]....
        /*0794*/ 	.word	0x000093b0
        /*0798*/ 	.word	0x00000000
        /*079c*/ 	.word	0x00000000
        /*07a0*/ 	.short	0x010a
        /*07a2*/ 	.byte	0xff
	.zero		1


	//   ....[107]....
        /*07a4*/ 	.word	0x00009410
        /*07a8*/ 	.word	0x00000000
        /*07ac*/ 	.word	0x00000000
        /*07b0*/ 	.short	0x010a
        /*07b2*/ 	.byte	0xff
	.zero		1


	//   ....[108]....
        /*07b4*/ 	.word	0x00009470
        /*07b8*/ 	.word	0x00000000
        /*07bc*/ 	.word	0x00000000
        /*07c0*/ 	.short	0x010a
        /*07c2*/ 	.byte	0xff
	.zero		1


	//   ....[109]....
        /*07c4*/ 	.word	0x000094d0
        /*07c8*/ 	.word	0x00000000
        /*07cc*/ 	.word	0x00000000
        /*07d0*/ 	.short	0x010a
        /*07d2*/ 	.byte	0xff
	.zero		1


	//   ....[110]....
        /*07d4*/ 	.word	0x00009530
        /*07d8*/ 	.word	0x00000000
        /*07dc*/ 	.word	0x00000000
        /*07e0*/ 	.short	0x010a
        /*07e2*/ 	.byte	0xff
	.zero		1


	//   ....[111]....
        /*07e4*/ 	.word	0x00009590
        /*07e8*/ 	.word	0x00000000
        /*07ec*/ 	.word	0x00000000
        /*07f0*/ 	.short	0x010a
        /*07f2*/ 	.byte	0xff
	.zero		1


	//   ....[112]....
        /*07f4*/ 	.word	0x000095f0
        /*07f8*/ 	.word	0x00000004
        /*07fc*/ 	.word	0x000000e8
        /*0800*/ 	.short	0x010a
        /*0802*/ 	.byte	0xff
	.zero		1


	//   ....[113]....
        /*0804*/ 	.word	0x00009650
        /*0808*/ 	.word	0x00000004
        /*080c*/ 	.word	0x000000e0
        /*0810*/ 	.short	0x010a
        /*0812*/ 	.byte	0xff
	.zero		1


	//   ....[114]....
        /*0814*/ 	.word	0x000096b0
        /*0818*/ 	.word	0x00000005
        /*081c*/ 	.word	0x00000008
        /*0820*/ 	.short	0x010a
        /*0822*/ 	.byte	0xff
	.zero		1


	//   ....[115]....
        /*0824*/ 	.word	0x00009790
        /*0828*/ 	.word	0x00000003
        /*082c*/ 	.word	0x00000008
        /*0830*/ 	.short	0x010a
        /*0832*/ 	.byte	0xff
	.zero		1


	//   ....[116]....
        /*0834*/ 	.word	0x000097f0
        /*0838*/ 	.word	0x00000000
        /*083c*/ 	.word	0x000000e0
        /*0840*/ 	.short	0x010a
        /*0842*/ 	.byte	0xff
	.zero		1


	//   ....[117]....
        /*0844*/ 	.word	0x00009850
        /*0848*/ 	.word	0x00000000
        /*084c*/ 	.word	0x00000100
        /*0850*/ 	.short	0x010a
        /*0852*/ 	.byte	0xff
	.zero		1


	//   ....[118]....
        /*0854*/ 	.word	0x000098b0
        /*0858*/ 	.word	0x00000000
        /*085c*/ 	.word	0x00000000
        /*0860*/ 	.short	0x010a
        /*0862*/ 	.byte	0xff
	.zero		1


	//   ....[119]....
        /*0864*/ 	.word	0x00009910
        /*0868*/ 	.word	0x00000000
        /*086c*/ 	.word	0x00000000
        /*0870*/ 	.short	0x010a
        /*0872*/ 	.byte	0xff
	.zero		1


	//   ....[120]....
        /*0874*/ 	.word	0x00009970
        /*0878*/ 	.word	0x00000000
        /*087c*/ 	.word	0x00000110
        /*0880*/ 	.short	0x010a
        /*0882*/ 	.byte	0xff
	.zero		1


	//   ....[121]....
        /*0884*/ 	.word	0x000099d0
        /*0888*/ 	.word	0x00000000
        /*088c*/ 	.word	0x000000e0
        /*0890*/ 	.short	0x010a
        /*0892*/ 	.byte	0xff
	.zero		1


	//   ....[122]....
        /*0894*/ 	.word	0x00009a30
        /*0898*/ 	.word	0x00000003
        /*089c*/ 	.word	0x000000d8
        /*08a0*/ 	.short	0x010a
        /*08a2*/ 	.byte	0xff
	.zero		1


	//   ....[123]....
        /*08a4*/ 	.word	0x00009a90
        /*08a8*/ 	.word	0x00000000
        /*08ac*/ 	.word	0x000000b8
        /*08b0*/ 	.short	0x010a
        /*08b2*/ 	.byte	0xff
	.zero		1


	//   ....[124]....
        /*08b4*/ 	.word	0x00009af0
        /*08b8*/ 	.word	0x00000000
        /*08bc*/ 	.word	0x000000b8
        /*08c0*/ 	.short	0x010a
        /*08c2*/ 	.byte	0xff
	.zero		1


	//   ....[125]....
        /*08c4*/ 	.word	0x00009b50
        /*08c8*/ 	.word	0x00000000
        /*08cc*/ 	.word	0x00000000
        /*08d0*/ 	.short	0x010a
        /*08d2*/ 	.byte	0xff
	.zero		1


	//   ....[126]....
        /*08d4*/ 	.word	0x00009bb0
        /*08d8*/ 	.word	0x00000000
        /*08dc*/ 	.word	0x00000000
        /*08e0*/ 	.short	0x010a
        /*08e2*/ 	.byte	0xff
	.zero		1


	//   ....[127]....
        /*08e4*/ 	.word	0x00009c10
        /*08e8*/ 	.word	0x00000000
        /*08ec*/ 	.word	0x000000e0
        /*08f0*/ 	.short	0x010a
        /*08f2*/ 	.byte	0xff
	.zero		1


	//   ....[128]....
        /*08f4*/ 	.word	0x00009c60
        /*08f8*/ 	.word	0x00000000
        /*08fc*/ 	.word	0x000000a0
        /*0900*/ 	.short	0x010a
        /*0902*/ 	.byte	0xff
	.zero		1


	//   ....[129]....
        /*0904*/ 	.word	0x00009cb0
        /*0908*/ 	.word	0x0000006b
        /*090c*/ 	.word	0x000000f0
        /*0910*/ 	.short	0x010a
        /*0912*/ 	.byte	0xff
	.zero		1


	//   ....[130]....
        /*0914*/ 	.word	0x00009d00
        /*0918*/ 	.word	0x00000003
        /*091c*/ 	.word	0x000000a0
        /*0920*/ 	.short	0x010a
        /*0922*/ 	.byte	0xff
	.zero		1


	//----- nvinfo : EIATTR_NUM_MBARRIERS
	.align		4
.L_47:
        /*0924*/ 	.byte	0x03, 0x38
        /*0926*/ 	.short	0x0023


	//----- nvinfo : EIATTR_EXIT_INSTR_OFFSETS
	.align		4
        /*0928*/ 	.byte	0x04, 0x1c
        /*092a*/ 	.short	(.L_49 - .L_48)


	//   ....[0]....
.L_48:
        /*092c*/ 	.word	0x000034d0


	//   ....[1]....
        /*0930*/ 	.word	0x00003780


	//   ....[2]....
        /*0934*/ 	.word	0x000037e0


	//   ....[3]....
        /*0938*/ 	.word	0x00004a80


	//   ....[4]....
        /*093c*/ 	.word	0x00005f20


	//   ....[5]....
        /*0940*/ 	.word	0x00005f60


	//   ....[6]....
        /*0944*/ 	.word	0x00009020


	//   ....[7]....
        /*0948*/ 	.word	0x000090a0


	//   ....[8]....
        /*094c*/ 	.word	0x000090d0


	//   ....[9]....
        /*0950*/ 	.word	0x00009150


	//----- nvinfo : EIATTR_MAX_THREADS
	.align		4
.L_49:
        /*0954*/ 	.byte	0x04, 0x05
        /*0956*/ 	.short	(.L_51 - .L_50)
.L_50:
        /*0958*/ 	.word	0x00000100
        /*095c*/ 	.word	0x00000001
        /*0960*/ 	.word	0x00000001


	//----- nvinfo : EIATTR_CRS_STACK_SIZE
	.align		4
.L_51:
        /*0964*/ 	.byte	0x04, 0x1e
        /*0966*/ 	.short	(.L_53 - .L_52)
.L_52:
        /*0968*/ 	.word	0x00000000


	//----- nvinfo : EIATTR_CBANK_PARAM_SIZE
	.align		4
.L_53:
        /*096c*/ 	.byte	0x03, 0x19
        /*096e*/ 	.short	0x0800


	//----- nvinfo : EIATTR_PARAM_CBANK
	.align		4
        /*0970*/ 	.byte	0x04, 0x0a
        /*0972*/ 	.short	(.L_55 - .L_54)
	.align		4
.L_54:
        /*0974*/ 	.word	index@(.nv.constant0._ZN7cutlass13device_kernelINS_4conv6kernel13ConvUniversalINS1_16ConvProblemShapeILNS1_8OperatorE2ELi2EEENS1_10collective14CollectiveConvINS1_47MainloopSm100TmaUmmaWarpSpecializedImplicitGemmILS5_2ELi10ELi2ELi1ELi2EN4cute5tupleIJNSA_1CILi2EEENSC_ILi1EEESE_EEEEENSB_IJNSC_ILi256EEENSB_IJNSC_ILi64EEEEEESJ_EEENS_6half_tESL_NSA_8TiledMMAINSA_8MMA_AtomIJNSA_26SM100_MMA_F16BF16_2x1SM_SSISL_SL_fLi256ELi64ELNSA_4UMMA5MajorE1ELSQ_1ELNSP_7ScaleInE0ELSR_0EEEEEENSA_6LayoutINSB_IJSE_SE_SE_EEENSB_IJNSC_ILi0EEESW_SW_EEEEENSB_IJNSA_10UnderscoreESZ_SZ_EEEEENS7_6detail27Sm100ImplicitGemmTileTraitsINSA_18SM100_TMA_2SM_LOADENSA_14ComposedLayoutINSA_7SwizzleILi3ELi4ELi3EEENSA_18smem_ptr_flag_bitsILi16EEENSU_INSB_IJSI_NSC_ILi8EEEEEENSB_IJSE_SI_EEEEEEEvEENS13_INSA_25SM100_TMA_2SM_LOAD_IM2COLENS15_INS16_ILi2ELi4ELi3EEES19_NSU_INSB_IJNSC_ILi32EEES1A_EEENSB_IJSE_S1I_EEEEEEEvEEEENS_8epilogue10collective18CollectiveEpilogueINS1P_23Sm100TmaWarpSpecializedILi3ELi2ELi32ELb1ELb0EEEJNSB_IJNSC_ILi128EEESJ_SJ_EEENSB_IJNSU_IS1U_SE_EENSU_IS1I_SE_EEEEESL_NSB_IJlNSB_IJSE_llEEESW_EEESL_S20_NS1P_6fusion15FusionCallbacksIS1T_NS21_17LinearCombinationISL_fSL_fLNS_15FloatRoundStyleE2EEES1V_S1Y_JEEENSA_5SM1004TMEM4LOAD26SM100_TMEM_LOAD_32dp32b32xENSA_13SM90_TMA_LOADENS15_IS1H_S19_NSU_INSB_IJS1A_S1I_EEENSB_IJS1I_SE_EEEEEEENSA_39AutoVectorizingCopyWithAssumedAlignmentILi128EEENSA_14SM90_TMA_STOREES2F_S2H_S2H_EEEvvEEEEvNT_6ParamsE)
        /*0978*/ 	.short	0x0380
        /*097a*/ 	.short	0x0800


	//----- nvinfo : EIATTR_SW_WAR
	.align		4
.L_55:
        /*097c*/ 	.byte	0x04, 0x36
        /*097e*/ 	.short	(.L_57 - .L_56)
.L_56:
        /*0980*/ 	.word	0x00000008
.L_57:


//--------------------- .nv.callgraph             --------------------------
	.section	.nv.callgraph,"",@"SHT_CUDA_CALLGRAPH"
	.align	4
	.sectionentsize	8
	.align		4
        /*0000*/ 	.word	0x00000000
	.align		4
        /*0004*/ 	.word	0xffffffff
	.align		4
        /*0008*/ 	.word	index@(_ZN7cutlass13device_kernelINS_4conv6kernel13ConvUniversalINS1_16ConvProblemShapeILNS1_8OperatorE2ELi2EEENS1_10collective14CollectiveConvINS1_47MainloopSm100TmaUmmaWarpSpecializedImplicitGemmILS5_2ELi10ELi2ELi1ELi2EN4cute5tupleIJNSA_1CILi2EEENSC_ILi1EEESE_EEEEENSB_IJNSC_ILi256EEENSB_IJNSC_ILi64EEEEEESJ_EEENS_6half_tESL_NSA_8TiledMMAINSA_8MMA_AtomIJNSA_26SM100_MMA_F16BF16_2x1SM_SSISL_SL_fLi256ELi64ELNSA_4UMMA5MajorE1ELSQ_1ELNSP_7ScaleInE0ELSR_0EEEEEENSA_6LayoutINSB_IJSE_SE_SE_EEENSB_IJNSC_ILi0EEESW_SW_EEEEENSB_IJNSA_10UnderscoreESZ_SZ_EEEEENS7_6detail27Sm100ImplicitGemmTileTraitsINSA_18SM100_TMA_2SM_LOADENSA_14ComposedLayoutINSA_7SwizzleILi3ELi4ELi3EEENSA_18smem_ptr_flag_bitsILi16EEENSU_INSB_IJSI_NSC_ILi8EEEEEENSB_IJSE_SI_EEEEEEEvEENS13_INSA_25SM100_TMA_2SM_LOAD_IM2COLENS15_INS16_ILi2ELi4ELi3EEES19_NSU_INSB_IJNSC_ILi32EEES1A_EEENSB_IJSE_S1I_EEEEEEEvEEEENS_8epilogue10collective18CollectiveEpilogueINS1P_23Sm100TmaWarpSpecializedILi3ELi2ELi32ELb1ELb0EEEJNSB_IJNSC_ILi128EEESJ_SJ_EEENSB_IJNSU_IS1U_SE_EENSU_IS1I_SE_EEEEESL_NSB_IJlNSB_IJSE_llEEESW_EEESL_S20_NS1P_6fusion15FusionCallbacksIS1T_NS21_17LinearCombinationISL_fSL_fLNS_15FloatRoundStyleE2EEES1V_S1Y_JEEENSA_5SM1004TMEM4LOAD26SM100_TMEM_LOAD_32dp32b32xENSA_13SM90_TMA_LOADENS15_IS1H_S19_NSU_INSB_IJS1A_S1I_EEENSB_IJS1I_SE_EEEEEEENSA_39AutoVectorizingCopyWithAssumedAlignmentILi128EEENSA_14SM90_TMA_STOREES2F_S2H_S2H_EEEvvEEEEvNT_6ParamsE)
	.align		4
        /*000c*/ 	.word	index@(__assertfail)
	.align		4
        /*0010*/ 	.word	0x00000000
	.align		4
        /*0014*/ 	.word	0xfffffffe
	.align		4
        /*0018*/ 	.word	0x00000000
	.align		4
        /*001c*/ 	.word	0xfffffffd
	.align		4
        /*0020*/ 	.word	0x00000000
	.align		4
        /*0024*/ 	.word	0xfffffffc


//--------------------- .nv.constant4             --------------------------
	.section	.nv.constant4,"a",@progbits
	.align	8
	.align		8
.nv.constant4:
        /*0000*/ 	.dword	__assertfail
	.align		8
        /*0008*/ 	.dword	__unnamed_1
	.align		8
        /*0010*/ 	.dword	__unnamed_2
	.align		8
        /*0018*/ 	.dword	_ZN39_INTERNAL_3f3b9f76_4_k_cu_ff948d6b_32104cuda3std3__45__cpo5beginE
	.align		8
        /*0020*/ 	.dword	_ZN39_INTERNAL_3f3b9f76_4_k_cu_ff948d6b_32104cuda3std3__45__cpo3endE
	.align		8
        /*0028*/ 	.dword	_ZN39_INTERNAL_3f3b9f76_4_k_cu_ff948d6b_32104cuda3std3__45__cpo6cbeginE
	.align		8
        /*0030*/ 	.dword	_ZN39_INTERNAL_3f3b9f76_4_k_cu_ff948d6b_32104cuda3std3__45__cpo4cendE
	.align		8
        /*0038*/ 	.dword	_ZN39_INTERNAL_3f3b9f76_4_k_cu_ff948d6b_32104cuda3std3__441_GLOBAL__N__3f3b9f76_4_k_cu_ff948d6b_32106ignoreE
	.align		8
        /*0040*/ 	.dword	_ZN39_INTERNAL_3f3b9f76_4_k_cu_ff948d6b_32104cuda3std3__419piecewise_constructE
	.align		8
        /*0048*/ 	.dword	_ZN39_INTERNAL_3f3b9f76_4_k_cu_ff948d6b_32104cuda3std3__48in_placeE
	.align		8
        /*0050*/ 	.dword	_ZN39_INTERNAL_3f3b9f76_4_k_cu_ff948d6b_32104cuda3std6ranges3__45__cpo4swapE
	.align		8
        /*0058*/ 	.dword	_ZN39_INTERNAL_3f3b9f76_4_k_cu_ff948d6b_32104cuda3std6ranges3__45__cpo9iter_moveE
	.align		8
        /*0060*/ 	.dword	_ZN39_INTERNAL_3f3b9f76_4_k_cu_ff948d6b_32104cute7productE
	.align		8
        /*0068*/ 	.dword	_ZN39_INTERNAL_3f3b9f76_4_k_cu_ff948d6b_32104cute1_E
	.align		8
        /*0070*/ 	.dword	$str$27
	.align		8
        /*0078*/ 	.dword	$str$28
	.align		8
        /*0080*/ 	.dword	$str$29
	.align		8
        /*0088*/ 	.dword	$str$30


//--------------------- .text._ZN7cutlass13device_kernelINS_4conv6kernel13ConvUniversalINS1_16ConvProblemShapeILNS1_8OperatorE2ELi2EEENS1_10collective14CollectiveConvINS1_47MainloopSm100TmaUmmaWarpSpecializedImplicitGemmILS5_2ELi10ELi2ELi1ELi2EN4cute5tupleIJNSA_1CILi2EEENSC_ILi1EEESE_EEEEENSB_IJNSC_ILi256EEENSB_IJNSC_ILi64EEEEEESJ_EEENS_6half_tESL_NSA_8TiledMMAINSA_8MMA_AtomIJNSA_26SM100_MMA_F16BF16_2x1SM_SSISL_SL_fLi256ELi64ELNSA_4UMMA5MajorE1ELSQ_1ELNSP_7ScaleInE0ELSR_0EEEEEENSA_6LayoutINSB_IJSE_SE_SE_EEENSB_IJNSC_ILi0EEESW_SW_EEEEENSB_IJNSA_10UnderscoreESZ_SZ_EEEEENS7_6detail27Sm100ImplicitGemmTileTraitsINSA_18SM100_TMA_2SM_LOADENSA_14ComposedLayoutINSA_7SwizzleILi3ELi4ELi3EEENSA_18smem_ptr_flag_bitsILi16EEENSU_INSB_IJSI_NSC_ILi8EEEEEENSB_IJSE_SI_EEEEEEEvEENS13_INSA_25SM100_TMA_2SM_LOAD_IM2COLENS15_INS16_ILi2ELi4ELi3EEES19_NSU_INSB_IJNSC_ILi32EEES1A_EEENSB_IJSE_S1I_EEEEEEEvEEEENS_8epilogue10collective18CollectiveEpilogueINS1P_23Sm100TmaWarpSpecializedILi3ELi2ELi32ELb1ELb0EEEJNSB_IJNSC_ILi128EEESJ_SJ_EEENSB_IJNSU_IS1U_SE_EENSU_IS1I_SE_EEEEESL_NSB_IJlNSB_IJSE_llEEESW_EEESL_S20_NS1P_6fusion15FusionCallbacksIS1T_NS21_17LinearCombinationISL_fSL_fLNS_15FloatRoundStyleE2EEES1V_S1Y_JEEENSA_5SM1004TMEM4LOAD26SM100_TMEM_LOAD_32dp32b32xENSA_13SM90_TMA_LOADENS15_IS1H_S19_NSU_INSB_IJS1A_S1I_EEENSB_IJS1I_SE_EEEEEEENSA_39AutoVectorizingCopyWithAssumedAlignmentILi128EEENSA_14SM90_TMA_STOREES2F_S2H_S2H_EEEvvEEEEvNT_6ParamsE --------------------------
	.section	.text._ZN7cutlass13device_kernelINS_4conv6kernel13ConvUniversalINS1_16ConvProblemShapeILNS1_8OperatorE2ELi2EEENS1_10collective14CollectiveConvINS1_47MainloopSm100TmaUmmaWarpSpecializedImplicitGemmILS5_2ELi10ELi2ELi1ELi2EN4cute5tupleIJNSA_1CILi2EEENSC_ILi1EEESE_EEEEENSB_IJNSC_ILi256EEENSB_IJNSC_ILi64EEEEEESJ_EEENS_6half_tESL_NSA_8TiledMMAINSA_8MMA_AtomIJNSA_26SM100_MMA_F16BF16_2x1SM_SSISL_SL_fLi256ELi64ELNSA_4UMMA5MajorE1ELSQ_1ELNSP_7ScaleInE0ELSR_0EEEEEENSA_6LayoutINSB_IJSE_SE_SE_EEENSB_IJNSC_ILi0EEESW_SW_EEEEENSB_IJNSA_10UnderscoreESZ_SZ_EEEEENS7_6detail27Sm100ImplicitGemmTileTraitsINSA_18SM100_TMA_2SM_LOADENSA_14ComposedLayoutINSA_7SwizzleILi3ELi4ELi3EEENSA_18smem_ptr_flag_bitsILi16EEENSU_INSB_IJSI_NSC_ILi8EEEEEENSB_IJSE_SI_EEEEEEEvEENS13_INSA_25SM100_TMA_2SM_LOAD_IM2COLENS15_INS16_ILi2ELi4ELi3EEES19_NSU_INSB_IJNSC_ILi32EEES1A_EEENSB_IJSE_S1I_EEEEEEEvEEEENS_8epilogue10collective18CollectiveEpilogueINS1P_23Sm100TmaWarpSpecializedILi3ELi2ELi32ELb1ELb0EEEJNSB_IJNSC_ILi128EEESJ_SJ_EEENSB_IJNSU_IS1U_SE_EENSU_IS1I_SE_EEEEESL_NSB_IJlNSB_IJSE_llEEESW_EEESL_S20_NS1P_6fusion15FusionCallbacksIS1T_NS21_17LinearCombinationISL_fSL_fLNS_15FloatRoundStyleE2EEES1V_S1Y_JEEENSA_5SM1004TMEM4LOAD26SM100_TMEM_LOAD_32dp32b32xENSA_13SM90_TMA_LOADENS15_IS1H_S19_NSU_INSB_IJS1A_S1I_EEENSB_IJS1I_SE_EEEEEEENSA_39AutoVectorizingCopyWithAssumedAlignmentILi128EEENSA_14SM90_TMA_STOREES2F_S2H_S2H_EEEvvEEEEvNT_6ParamsE,"ax",@progbits
	.align	128
.text._ZN7cutlass13device_kernelINS_4conv6kernel13ConvUniversalINS1_16ConvProblemShapeILNS1_8OperatorE2ELi2EEENS1_10collective14CollectiveConvINS1_47MainloopSm100TmaUmmaWarpSpecializedImplicitGemmILS5_2ELi10ELi2ELi1ELi2EN4cute5tupleIJNSA_1CILi2EEENSC_ILi1EEESE_EEEEENSB_IJNSC_ILi256EEENSB_IJNSC_ILi64EEEEEESJ_EEENS_6half_tESL_NSA_8TiledMMAINSA_8MMA_AtomIJNSA_26SM100_MMA_F16BF16_2x1SM_SSISL_SL_fLi256ELi64ELNSA_4UMMA5MajorE1ELSQ_1ELNSP_7ScaleInE0ELSR_0EEEEEENSA_6LayoutINSB_IJSE_SE_SE_EEENSB_IJNSC_ILi0EEESW_SW_EEEEENSB_IJNSA_10UnderscoreESZ_SZ_EEEEENS7_6detail27Sm100ImplicitGemmTileTraitsINSA_18SM100_TMA_2SM_LOADENSA_14ComposedLayoutINSA_7SwizzleILi3ELi4ELi3EEENSA_18smem_ptr_flag_bitsILi16EEENSU_INSB_IJSI_NSC_ILi8EEEEEENSB_IJSE_SI_EEEEEEEvEENS13_INSA_25SM100_TMA_2SM_LOAD_IM2COLENS15_INS16_ILi2ELi4ELi3EEES19_NSU_INSB_IJNSC_ILi32EEES1A_EEENSB_IJSE_S1I_EEEEEEEvEEEENS_8epilogue10collective18CollectiveEpilogueINS1P_23Sm100TmaWarpSpecializedILi3ELi2ELi32ELb1ELb0EEEJNSB_IJNSC_ILi128EEESJ_SJ_EEENSB_IJNSU_IS1U_SE_EENSU_IS1I_SE_EEEEESL_NSB_IJlNSB_IJSE_llEEESW_EEESL_S20_NS1P_6fusion15FusionCallbacksIS1T_NS21_17LinearCombinationISL_fSL_fLNS_15FloatRoundStyleE2EEES1V_S1Y_JEEENSA_5SM1004TMEM4LOAD26SM100_TMEM_LOAD_32dp32b32xENSA_13SM90_TMA_LOADENS15_IS1H_S19_NSU_INSB_IJS1A_S1I_EEENSB_IJS1I_SE_EEEEEEENSA_39AutoVectorizingCopyWithAssumedAlignmentILi128EEENSA_14SM90_TMA_STOREES2F_S2H_S2H_EEEvvEEEEvNT_6ParamsE:
        .type           _ZN7cutlass13device_kernelINS_4conv6kernel13ConvUniversalINS1_16ConvProblemShapeILNS1_8OperatorE2ELi2EEENS1_10collective14CollectiveConvINS1_47MainloopSm100TmaUmmaWarpSpecializedImplicitGemmILS5_2ELi10ELi2ELi1ELi2EN4cute5tupleIJNSA_1CILi2EEENSC_ILi1EEESE_EEEEENSB_IJNSC_ILi256EEENSB_IJNSC_ILi64EEEEEESJ_EEENS_6half_tESL_NSA_8TiledMMAINSA_8MMA_AtomIJNSA_26SM100_MMA_F16BF16_2x1SM_SSISL_SL_fLi256ELi64ELNSA_4UMMA5MajorE1ELSQ_1ELNSP_7ScaleInE0ELSR_0EEEEEENSA_6LayoutINSB_IJSE_SE_SE_EEENSB_IJNSC_ILi0EEESW_SW_EEEEENSB_IJNSA_10UnderscoreESZ_SZ_EEEEENS7_6detail27Sm100ImplicitGemmTileTraitsINSA_18SM100_TMA_2SM_LOADENSA_14ComposedLayoutINSA_7SwizzleILi3ELi4ELi3EEENSA_18smem_ptr_flag_bitsILi16EEENSU_INSB_IJSI_NSC_ILi8EEEEEENSB_IJSE_SI_EEEEEEEvEENS13_INSA_25SM100_TMA_2SM_LOAD_IM2COLENS15_INS16_ILi2ELi4ELi3EEES19_NSU_INSB_IJNSC_ILi32EEES1A_EEENSB_IJSE_S1I_EEEEEEEvEEEENS_8epilogue10collective18CollectiveEpilogueINS1P_23Sm100TmaWarpSpecializedILi3ELi2ELi32ELb1ELb0EEEJNSB_IJNSC_ILi128EEESJ_SJ_EEENSB_IJNSU_IS1U_SE_EENSU_IS1I_SE_EEEEESL_NSB_IJlNSB_IJSE_llEEESW_EEESL_S20_NS1P_6fusion15FusionCallbacksIS1T_NS21_17LinearCombinationISL_fSL_fLNS_15FloatRoundStyleE2EEES1V_S1Y_JEEENSA_5SM1004TMEM4LOAD26SM100_TMEM_LOAD_32dp32b32xENSA_13SM90_TMA_LOADENS15_IS1H_S19_NSU_INSB_IJS1A_S1I_EEENSB_IJS1I_SE_EEEEEEENSA_39AutoVectorizingCopyWithAssumedAlignmentILi128EEENSA_14SM90_TMA_STOREES2F_S2H_S2H_EEEvvEEEEvNT_6ParamsE,@function
        .size           _ZN7cutlass13device_kernelINS_4conv6kernel13ConvUniversalINS1_16ConvProblemShapeILNS1_8OperatorE2ELi2EEENS1_10collective14CollectiveConvINS1_47MainloopSm100TmaUmmaWarpSpecializedImplicitGemmILS5_2ELi10ELi2ELi1ELi2EN4cute5tupleIJNSA_1CILi2EEENSC_ILi1EEESE_EEEEENSB_IJNSC_ILi256EEENSB_IJNSC_ILi64EEEEEESJ_EEENS_6half_tESL_NSA_8TiledMMAINSA_8MMA_AtomIJNSA_26SM100_MMA_F16BF16_2x1SM_SSISL_SL_fLi256ELi64ELNSA_4UMMA5MajorE1ELSQ_1ELNSP_7ScaleInE0ELSR_0EEEEEENSA_6LayoutINSB_IJSE_SE_SE_EEENSB_IJNSC_ILi0EEESW_SW_EEEEENSB_IJNSA_10UnderscoreESZ_SZ_EEEEENS7_6detail27Sm100ImplicitGemmTileTraitsINSA_18SM100_TMA_2SM_LOADENSA_14ComposedLayoutINSA_7SwizzleILi3ELi4ELi3EEENSA_18smem_ptr_flag_bitsILi16EEENSU_INSB_IJSI_NSC_ILi8EEEEEENSB_IJSE_SI_EEEEEEEvEENS13_INSA_25SM100_TMA_2SM_LOAD_IM2COLENS15_INS16_ILi2ELi4ELi3EEES19_NSU_INSB_IJNSC_ILi32EEES1A_EEENSB_IJSE_S1I_EEEEEEEvEEEENS_8epilogue10collective18CollectiveEpilogueINS1P_23Sm100TmaWarpSpecializedILi3ELi2ELi32ELb1ELb0EEEJNSB_IJNSC_ILi128EEESJ_SJ_EEENSB_IJNSU_IS1U_SE_EENSU_IS1I_SE_EEEEESL_NSB_IJlNSB_IJSE_llEEESW_EEESL_S20_NS1P_6fusion15FusionCallbacksIS1T_NS21_17LinearCombinationISL_fSL_fLNS_15FloatRoundStyleE2EEES1V_S1Y_JEEENSA_5SM1004TMEM4LOAD26SM100_TMEM_LOAD_32dp32b32xENSA_13SM90_TMA_LOADENS15_IS1H_S19_NSU_INSB_IJS1A_S1I_EEENSB_IJS1I_SE_EEEEEEENSA_39AutoVectorizingCopyWithAssumedAlignmentILi128EEENSA_14SM90_TMA_STOREES2F_S2H_S2H_EEEvvEEEEvNT_6ParamsE,(.L_x_184 - _ZN7cutlass13device_kernelINS_4conv6kernel13ConvUniversalINS1_16ConvProblemShapeILNS1_8OperatorE2ELi2EEENS1_10collective14CollectiveConvINS1_47MainloopSm100TmaUmmaWarpSpecializedImplicitGemmILS5_2ELi10ELi2ELi1ELi2EN4cute5tupleIJNSA_1CILi2EEENSC_ILi1EEESE_EEEEENSB_IJNSC_ILi256EEENSB_IJNSC_ILi64EEEEEESJ_EEENS_6half_tESL_NSA_8TiledMMAINSA_8MMA_AtomIJNSA_26SM100_MMA_F16BF16_2x1SM_SSISL_SL_fLi256ELi64ELNSA_4UMMA5MajorE1ELSQ_1ELNSP_7ScaleInE0ELSR_0EEEEEENSA_6LayoutINSB_IJSE_SE_SE_EEENSB_IJNSC_ILi0EEESW_SW_EEEEENSB_IJNSA_10UnderscoreESZ_SZ_EEEEENS7_6detail27Sm100ImplicitGemmTileTraitsINSA_18SM100_TMA_2SM_LOADENSA_14ComposedLayoutINSA_7SwizzleILi3ELi4ELi3EEENSA_18smem_ptr_flag_bitsILi16EEENSU_INSB_IJSI_NSC_ILi8EEEEEENSB_IJSE_SI_EEEEEEEvEENS13_INSA_25SM100_TMA_2SM_LOAD_IM2COLENS15_INS16_ILi2ELi4ELi3EEES19_NSU_INSB_IJNSC_ILi32EEES1A_EEENSB_IJSE_S1I_EEEEEEEvEEEENS_8epilogue10collective18CollectiveEpilogueINS1P_23Sm100TmaWarpSpecializedILi3ELi2ELi32ELb1ELb0EEEJNSB_IJNSC_ILi128EEESJ_SJ_EEENSB_IJNSU_IS1U_SE_EENSU_IS1I_SE_EEEEESL_NSB_IJlNSB_IJSE_llEEESW_EEESL_S20_NS1P_6fusion15FusionCallbacksIS1T_NS21_17LinearCombinationISL_fSL_fLNS_15FloatRoundStyleE2EEES1V_S1Y_JEEENSA_5SM1004TMEM4LOAD26SM100_TMEM_LOAD_32dp32b32xENSA_13SM90_TMA_LOADENS15_IS1H_S19_NSU_INSB_IJS1A_S1I_EEENSB_IJS1I_SE_EEEEEEENSA_39AutoVectorizingCopyWithAssumedAlignmentILi128EEENSA_14SM90_TMA_STOREES2F_S2H_S2H_EEEvvEEEEvNT_6ParamsE)
        .other          _ZN7cutlass13device_kernelINS_4conv6kernel13ConvUniversalINS1_16ConvProblemShapeILNS1_8OperatorE2ELi2EEENS1_10collective14CollectiveConvINS1_47MainloopSm100TmaUmmaWarpSpecializedImplicitGemmILS5_2ELi10ELi2ELi1ELi2EN4cute5tupleIJNSA_1CILi2EEENSC_ILi1EEESE_EEEEENSB_IJNSC_ILi256EEENSB_IJNSC_ILi64EEEEEESJ_EEENS_6half_tESL_NSA_8TiledMMAINSA_8MMA_AtomIJNSA_26SM100_MMA_F16BF16_2x1SM_SSISL_SL_fLi256ELi64ELNSA_4UMMA5MajorE1ELSQ_1ELNSP_7ScaleInE0ELSR_0EEEEEENSA_6LayoutINSB_IJSE_SE_SE_EEENSB_IJNSC_ILi0EEESW_SW_EEEEENSB_IJNSA_10UnderscoreESZ_SZ_EEEEENS7_6detail27Sm100ImplicitGemmTileTraitsINSA_18SM100_TMA_2SM_LOADENSA_14ComposedLayoutINSA_7SwizzleILi3ELi4ELi3EEENSA_18smem_ptr_flag_bitsILi16EEENSU_INSB_IJSI_NSC_ILi8EEEEEENSB_IJSE_SI_EEEEEEEvEENS13_INSA_25SM100_TMA_2SM_LOAD_IM2COLENS15_INS16_ILi2ELi4ELi3EEES19_NSU_INSB_IJNSC_ILi32EEES1A_EEENSB_IJSE_S1I_EEEEEEEvEEEENS_8epilogue10collective18CollectiveEpilogueINS1P_23Sm100TmaWarpSpecializedILi3ELi2ELi32ELb1ELb0EEEJNSB_IJNSC_ILi128EEESJ_SJ_EEENSB_IJNSU_IS1U_SE_EENSU_IS1I_SE_EEEEESL_NSB_IJlNSB_IJSE_llEEESW_EEESL_S20_NS1P_6fusion15FusionCallbacksIS1T_NS21_17LinearCombinationISL_fSL_fLNS_15FloatRoundStyleE2EEES1V_S1Y_JEEENSA_5SM1004TMEM4LOAD26SM100_TMEM_LOAD_32dp32b32xENSA_13SM90_TMA_LOADENS15_IS1H_S19_NSU_INSB_IJS1A_S1I_EEENSB_IJS1I_SE_EEEEEEENSA_39AutoVectorizingCopyWithAssumedAlignmentILi128EEENSA_14SM90_TMA_STOREES2F_S2H_S2H_EEEvvEEEEvNT_6ParamsE,@"STO_CUDA_ENTRY STV_DEFAULT"
_ZN7cutlass13device_kernelINS_4conv6kernel13ConvUniversalINS1_16ConvProblemShapeILNS1_8OperatorE2ELi2EEENS1_10collective14CollectiveConvINS1_47MainloopSm100TmaUmmaWarpSpecializedImplicitGemmILS5_2ELi10ELi2ELi1ELi2EN4cute5tupleIJNSA_1CILi2EEENSC_ILi1EEESE_EEEEENSB_IJNSC_ILi256EEENSB_IJNSC_ILi64EEEEEESJ_EEENS_6half_tESL_NSA_8TiledMMAINSA_8MMA_AtomIJNSA_26SM100_MMA_F16BF16_2x1SM_SSISL_SL_fLi256ELi64ELNSA_4UMMA5MajorE1ELSQ_1ELNSP_7ScaleInE0ELSR_0EEEEEENSA_6LayoutINSB_IJSE_SE_SE_EEENSB_IJNSC_ILi0EEESW_SW_EEEEENSB_IJNSA_10UnderscoreESZ_SZ_EEEEENS7_6detail27Sm100ImplicitGemmTileTraitsINSA_18SM100_TMA_2SM_LOADENSA_14ComposedLayoutINSA_7SwizzleILi3ELi4ELi3EEENSA_18smem_ptr_flag_bitsILi16EEENSU_INSB_IJSI_NSC_ILi8EEEEEENSB_IJSE_SI_EEEEEEEvEENS13_INSA_25SM100_TMA_2SM_LOAD_IM2COLENS15_INS16_ILi2ELi4ELi3EEES19_NSU_INSB_IJNSC_ILi32EEES1A_EEENSB_IJSE_S1I_EEEEEEEvEEEENS_8epilogue10collective18CollectiveEpilogueINS1P_23Sm100TmaWarpSpecializedILi3ELi2ELi32ELb1ELb0EEEJNSB_IJNSC_ILi128EEESJ_SJ_EEENSB_IJNSU_IS1U_SE_EENSU_IS1I_SE_EEEEESL_NSB_IJlNSB_IJSE_llEEESW_EEESL_S20_NS1P_6fusion15FusionCallbacksIS1T_NS21_17LinearCombinationISL_fSL_fLNS_15FloatRoundStyleE2EEES1V_S1Y_JEEENSA_5SM1004TMEM4LOAD26SM100_TMEM_LOAD_32dp32b32xENSA_13SM90_TMA_LOADENS15_IS1H_S19_NSU_INSB_IJS1A_S1I_EEENSB_IJS1I_SE_EEEEEEENSA_39AutoVectorizingCopyWithAssumedAlignmentILi128EEENSA_14SM90_TMA_STOREES2F_S2H_S2H_EEEvvEEEEvNT_6ParamsE:
[----:B------:R-:W1:Y:S01]  /*0000*/  LDC R1, c[0x0][0x37c] ;  /* 0x0000df00ff017b82 */ /* 0x000e620000000800 */
[----:B------:R-:W2:Y:S01]  /*0010*/  S2R R98, SR_TID.X ;  /* 0x0000000000627919 */ /* 0x000ea20000002100 */
[----:B------:R-:W3:Y:S06]  /*0020*/  LDCU.64 UR8, c[0x0][0x890] ;  /* 0x00011200ff0877ac */ /* 0x000eec0008000a00 */
[----:B------:R-:W4:Y:S01]  /*0030*/  S2UR UR4, SR_CgaCtaId ;  /* 0x00000000000479c3 */ /* 0x000f220000008800 */
[----:B-1----:R-:W-:Y:S01]  /*0040*/  VIADD R1, R1, 0xfffffff8 ;  /* 0xfffffff801017836 */ /* 0x002fe20000000000 */
[----:B------:R-:W-:-:S02]  /*0050*/  PRMT R91, RZ, 0x7610, R91 ;  /* 0x00007610ff5b7816 */ /* 0x000fc4000000005b */
[----:B------:R-:W-:Y:S02]  /*0060*/  ELECT P1, URZ, PT ;  /* 0x0000000000ff782f */ /* 0x000fe40003820000 */
[----:B------:R-:W-:Y:S01]  /*0070*/  R2UR UR48, R1 ;  /* 0x00000000013072ca */ /* 0x000fe200000e0000 */
[----:B---3--:R-:W-:-:S04]  /*0080*/  UISETP.NE.U32.AND UP0, UPT, UR8, URZ, UPT ;  /* 0x000000ff0800728c */ /* 0x008fc8000bf05070 */
[----:B------:R-:W-:Y:S02]  /*0090*/  UISETP.NE.AND.EX UP0, UPT, UR9, URZ, UPT, UP0 ;  /* 0x000000ff0900728c */ /* 0x000fe4000bf05300 */
[----:B----4-:R-:W-:Y:S02]  /*00a0*/  ULOP3.LUT UR41, UR4, 0x1, URZ, 0xc0, !UPT ;  /* 0x0000000104297892 */ /* 0x010fe4000f8ec0ff */
[----:B------:R-:W-:Y:S01]  /*00b0*/  ULOP3.LUT UR40, UR4, 0x1, URZ, 0x3c, !UPT ;  /* 0x0000000104287892 */ /* 0x000fe2000f8e3cff */
[----:B--2---:R-:W-:-:S05]  /*00c0*/  SHF.R.U32.HI R92, RZ, 0x5, R98 ;  /* 0x00000005ff5c7819 */ /* 0x004fca0000011662 */
[----:B------:R-:W1:Y:S02]  /*00d0*/  SHFL.IDX PT, R0, R92, RZ, 0x1f ;  /* 0x00001fff5c007589 */ /* 0x000e6400000e0000 */
[----:B-1----:R-:W-:Y:S01]  /*00e0*/  R2UR UR18, R0 ;  /* 0x00000000001272ca */ /* 0x002fe200000e0000 */
[----:B------:R-:W-:-:S14]  /*00f0*/  BRA.U UP0, `(.L_x_0) ;  /* 0x0000000100307547 */ /* 0x000fdc000b800000 */
[----:B------:R-:W1:Y:S02]  /*0100*/  LDCU.64 UR4, c[0x0][0x888] ;  /* 0x00011100ff0477ac */ /* 0x000e640008000a00 */
[----:B-1----:R-:W-:-:S04]  /*0110*/  UISETP.NE.U32.AND UP0, UPT, UR4, URZ, UPT ;  /* 0x000000ff0400728c */ /* 0x002fc8000bf05070 */
[----:B------:R-:W-:-:S09]  /*0120*/  UISETP.NE.AND.EX UP0, UPT, UR5, URZ, UPT, UP0 ;  /* 0x000000ff0500728c */ /* 0x000fd2000bf05300 */
[----:B------:R-:W-:Y:S05]  /*0130*/  BRA.U !UP0, `(.L_x_1) ;  /* 0x0000000108147547 */ /* 0x000fea000b800000 */
[----:B------:R-:W1:Y:S01]  /*0140*/  LDC.64 R2, c[0x0][0x888] ;  /* 0x00022200ff027b82 */ /* 0x000e620000000a00 */
[----:B------:R-:W1:Y:S02]  /*0150*/  LDCU.64 UR4, c[0x0][0x358] ;  /* 0x00006b00ff0477ac */ /* 0x000e640008000a00 */
[----:B-1----:R1:W5:Y:S01]  /*0160*/  LDG.E R41, desc[UR4][R2.64] ;  /* 0x0000000402297981 */ /* 0x002362000c1e1900 */
[----:B------:R-:W-:Y:S01]  /*0170*/  HFMA2 R91, -RZ, RZ, 0, 5.9604644775390625e-08 ;  /* 0x00000001ff5b7431 */ /* 0x000fe200000001ff */
[----:B------:R-:W-:Y:S05]  /*0180*/  BRA `(.L_x_0) ;  /* 0x00000000000c7947 */ /* 0x000fea0003800000 */
.L_x_1:
[----:B------:R-:W1:Y:S01]  /*0190*/  LDCU UR4, c[0x0][0x880] ;  /* 0x00011000ff0477ac */ /* 0x000e620008000800 */
[----:B------:R-:W-:Y:S01]  /*01a0*/  HFMA2 R91, -RZ, RZ, 0, 5.9604644775390625e-08 ;  /* 0x00000001ff5b7431 */ /* 0x000fe200000001ff */
[----:B-1----:R-:W-:-:S07]  /*01b0*/  MOV R41, UR4 ;  /* 0x0000000400297c02 */ /* 0x002fce0008000f00 */
.L_x_0:
[----:B------:R-:W2:Y:S02]  /*01c0*/  LDCU.64 UR4, c[0x0][0x8b0] ;  /* 0x00011600ff0477ac */ /* 0x000ea40008000a00 */
[----:B--2---:R-:W-:-:S04]  /*01d0*/  UISETP.NE.U32.AND UP0, UPT, UR4, URZ, UPT ;  /* 0x000000ff0400728c */ /* 0x004fc8000bf05070 */
[----:B------:R-:W-:-:S09]  /*01e0*/  UISETP.NE.AND.EX UP0, UPT, UR5, URZ, UPT, UP0 ;  /* 0x000000ff0500728c */ /* 0x000fd2000bf05300 */
[----:B------:R-:W-:Y:S05]  /*01f0*/  BRA.U UP0, `(.L_x_2) ;  /* 0x0000000100287547 */ /* 0x000fea000b800000 */
[----:B------:R-:W2:Y:S02]  /*0200*/  LDCU.64 UR4, c[0x0][0x8a8] ;  /* 0x00011500ff0477ac */ /* 0x000ea40008000a00 */
[----:B--2---:R-:W-:-:S04]  /*0210*/  UISETP.NE.U32.AND UP0, UPT, UR4, URZ, UPT ;  /* 0x000000ff0400728c */ /* 0x004fc8000bf05070 */
[----:B------:R-:W-:-:S09]  /*0220*/  UISETP.NE.AND.EX UP0, UPT, UR5, URZ, UPT, UP0 ;  /* 0x000000ff0500728c */ /* 0x000fd2000bf05300 */
[----:B------:R-:W-:Y:S05]  /*0230*/  BRA.U !UP0, `(.L_x_3) ;  /* 0x0000000108107547 */ /* 0x000fea000b800000 */
[----:B------:R-:W2:Y:S01]  /*0240*/  LDC.64 R38, c[0x0][0x8a8] ;  /* 0x00022a00ff267b82 */ /* 0x000ea20000000a00 */
[----:B------:R-:W2:Y:S02]  /*0250*/  LDCU.64 UR4, c[0x0][0x358] ;  /* 0x00006b00ff0477ac */ /* 0x000ea40008000a00 */
[----:B--2---:R2:W5:Y:S01]  /*0260*/  LDG.E R38, desc[UR4][R38.64] ;  /* 0x0000000426267981 */ /* 0x004562000c1e1900 */
[----:B------:R-:W-:Y:S05]  /*0270*/  BRA `(.L_x_2) ;  /* 0x0000000000087947 */ /* 0x000fea0003800000 */
.L_x_3:
[----:B------:R-:W2:Y:S02]  /*0280*/  LDCU UR4, c[0x0][0x8a0] ;  /* 0x00011400ff0477ac */ /* 0x000ea40008000800 */
[----:B--2---:R-:W-:Y:S02]  /*0290*/  MOV R38, UR4 ;  /* 0x0000000400267c02 */ /* 0x004fe40008000f00 */
.L_x_2:
[----:B------:R-:W-:Y:S01]  /*02a0*/  IMAD.U32 R0, RZ, RZ, UR18 ;  /* 0x00000012ff007e24 */ /* 0x000fe2000f8e00ff */
[----:B------:R-:W-:Y:S04]  /*02b0*/  BSSY.RECONVERGENT B0, `(.L_x_4) ;  /* 0x000000c000007945 */ /* 0x000fe80003800200 */
[C---:B------:R-:W-:Y:S02]  /*02c0*/  ISETP.NE.OR P2, PT, R0.reuse, 0x1, !P1 ;  /* 0x000000010000780c */ /* 0x040fe40004f45670 */
[----:B------:R-:W-:-:S11]  /*02d0*/  ISETP.NE.OR P0, PT, R0, 0x3, !P1 ;  /* 0x000000030000780c */ /* 0x000fd60004f05670 */
[----:B------:R-:W-:Y:S05]  /*02e0*/  @P2 BRA `(.L_x_5) ;  /* 0x0000000000202947 */ /* 0x000fea0003800000 */
[----:B------:R-:W3:Y:S02]  /*02f0*/  LDCU.64 UR4, c[0x0][0x348] ;  /* 0x00006900ff0477ac */ /* 0x000ee40008000a00 */
[----:B---3--:R-:W-:Y:S02]  /*0300*/  UIADD3 UR6, UP1, UPT, UR4, 0x80, URZ ;  /* 0x0000008004067890 */ /* 0x008fe4000ff3e0ff */
[----:B------:R-:W-:Y:S02]  /*0310*/  UIADD3 UR4, UP0, UPT, UR4, 0x180, URZ ;  /* 0x0000018004047890 */ /* 0x000fe4000ff1e0ff */
[----:B------:R-:W-:Y:S02]  /*0320*/  UIADD3.X UR7, UPT, UPT, URZ, UR5, URZ, UP1, !UPT ;  /* 0x00000005ff077290 */ /* 0x000fe40008ffe4ff */
[----:B------:R-:W-:-:S07]  /*0330*/  UIADD3.X UR5, UPT, UPT, URZ, UR5, URZ, UP0, !UPT ;  /* 0x00000005ff057290 */ /* 0x000fce00087fe4ff */
[----:B------:R3:W-:Y:S02]  /*0340*/  UTMACCTL.PF [UR6] ;  /* 0x00000000060079b9 */ /* 0x0007e40008040000 */
[----:B------:R3:W-:Y:S02]  /*0350*/  UTMACCTL.PF [UR4] ;  /* 0x00000000040079b9 */ /* 0x0007e40008040000 */
[----:B---3--:R-:W-:Y:S01]  /*0360*/  NOP ;  /* 0x0000000000007918 */ /* 0x008fe20000000000 */
.L_x_5:
[----:B------:R-:W-:Y:S05]  /*0370*/  BSYNC.RECONVERGENT B0 ;  /* 0x0000000000007941 */ /* 0x000fea0003800200 */
.L_x_4:
[----:B------:R-:W-:Y:S04]  /*0380*/  BSSY.RECONVERGENT B0, `(.L_x_6) ;  /* 0x000000a000007945 */ /* 0x000fe80003800200 */
        /* <DEDUP_REMOVED lines=9> */
.L_x_7:
[----:B------:R-:W-:Y:S05]  /*0420*/  BSYNC.RECONVERGENT B0 ;  /* 0x0000000000007941 */ /* 0x000fea0003800200 */
.L_x_6:
[----:B------:R-:W3:Y:S01]  /*0430*/  LDCU.64 UR4, c[0x0][0x888] ;  /* 0x00011100ff0477ac */ /* 0x000ee20008000a00 */
[----:B------:R-:W-:Y:S02]  /*0440*/  UISETP.EQ.U32.AND UP2, UPT, UR8, URZ, UPT ;  /* 0x000000ff0800728c */ /* 0x000fe4000bf42070 */
[----:B------:R-:W-:Y:S02]  /*0450*/  UPLOP3.LUT UP3, UPT, UPT, UPT, UPT, 0x80, 0x8 ;  /* 0x000000000008789c */ /* 0x000fe40003f6f070 */
[----:B---3--:R-:W-:-:S04]  /*0460*/  UISETP.NE.U32.AND UP0, UPT, UR4, URZ, UPT ;  /* 0x000000ff0400728c */ /* 0x008fc8000bf05070 */
[----:B------:R-:W-:-:S04]  /*0470*/  UISETP.NE.AND.EX UP1, UPT, UR5, URZ, UPT, UP0 ;  /* 0x000000ff0500728c */ /* 0x000fc8000bf25300 */
[----:B------:R-:W-:-:S04]  /*0480*/  UISETP.EQ.OR.EX UP4, UPT, UR9, URZ, !UP1, UP2 ;  /* 0x000000ff0900728c */ /* 0x000fc8000cf82720 */
[----:B------:R-:W-:-:S06]  /*0490*/  UP2UR UR4, UPR, URZ, 0x10 ;  /* 0x00000010ff047883 */ /* 0x000fcc0008000000 */
[----:B------:R-:W-:Y:S01]  /*04a0*/  MOV R97, UR4 ;  /* 0x0000000400617c02 */ /* 0x000fe20008000f00 */
[----:B------:R-:W-:Y:S06]  /*04b0*/  BRA.U !UP4, `(.L_x_8) ;  /* 0x000000010c207547 */ /* 0x000fec000b800000 */
[----:B------:R-:W-:Y:S01]  /*04c0*/  UISETP.NE.U32.AND UP2, UPT, UR8, URZ, UPT ;  /* 0x000000ff0800728c */ /* 0x000fe2000bf45070 */
[----:B-----5:R-:W-:Y:S01]  /*04d0*/  FSETP.NEU.AND P0, PT, R41, RZ, PT ;  /* 0x000000ff2900720b */ /* 0x020fe20003f0d000 */
[----:B------:R-:W-:Y:S02]  /*04e0*/  USEL UR4, URZ, 0xffffffff, UP1 ;  /* 0xffffffffff047887 */ /* 0x000fe40008800000 */
[----:B------:R-:W-:-:S10]  /*04f0*/  UISETP.NE.AND.EX UP2, UPT, UR9, URZ, UPT, UP2 ;  /* 0x000000ff0900728c */ /* 0x000fd4000bf45320 */
[----:B------:R-:W-:Y:S01]  /*0500*/  VOTEU.ANY UP0, P0 ;  /* 0x0000000000ff7886 */ /* 0x000fe20000000100 */
[----:B------:R-:W-:-:S04]  /*0510*/  @!UP2 USEL UR4, URZ, 0xffffffff, UP0 ;  /* 0xffffffffff04a887 */ /* 0x000fc80008000000 */
[----:B------:R-:W-:-:S04]  /*0520*/  ULOP3.LUT UR4, UR4, 0x1, URZ, 0xc0, !UPT ;  /* 0x0000000104047892 */ /* 0x000fc8000f8ec0ff */
[----:B------:R-:W-:-:S11]  /*0530*/  UISETP.NE.U32.AND UP3, UPT, UR4, 0x1, UPT ;  /* 0x000000010400788c */ /* 0x000fd6000bf65070 */
.L_x_8:
[----:B------:R-:W3:Y:S01]  /*0540*/  SHFL.IDX PT, R0, R92, RZ, 0x1f ;  /* 0x00001fff5c007589 */ /* 0x000ee200000e0000 */
[----:B------:R-:W-:Y:S02]  /*0550*/  UISETP.NE.AND UP5, UPT, UR18, 0x2, UPT ;  /* 0x000000021200788c */ /* 0x000fe4000bfa5270 */
[----:B------:R-:W-:Y:S02]  /*0560*/  UISETP.NE.AND UP0, UPT, UR18, 0x2, UPT ;  /* 0x000000021200788c */ /* 0x000fe4000bf05270 */
[----:B------:R-:W-:Y:S02]  /*0570*/  UISETP.NE.OR UP2, UPT, UR41, URZ, UP5 ;  /* 0x000000ff2900728c */ /* 0x000fe4000af45670 */
[----:B------:R-:W-:-:S04]  /*0580*/  USEL UR46, URZ, 0x1, UP0 ;  /* 0x00000001ff2e7887 */ /* 0x000fc80008000000 */
[----:B------:R-:W-:Y:S02]  /*0590*/  PLOP3.LUT P3, PT, P1, PT, UP2, 0xae, 0xea ;  /* 0x0000000000ea781c */ /* 0x000fe40000f6f52e */
[----:B---3--:R-:W-:-:S13]  /*05a0*/  ISETP.NE.AND P0, PT, R0, RZ, PT ;  /* 0x000000ff0000720c */ /* 0x008fda0003f05270 */
[----:B------:R-:W-:Y:S05]  /*05b0*/  @P0 BRA `(.L_x_9) ;  /* 0x0000000000840947 */ /* 0x000fea0003800000 */
[----:B------:R-:W-:Y:S01]  /*05c0*/  ELECT P0, URZ, PT ;  /* 0x0000000000ff782f */ /* 0x000fe20003800000 */
[----:B------:R-:W-:-:S12]  /*05d0*/  BSSY.RECONVERGENT B0, `(.L_x_9) ;  /* 0x000001f000007945 */ /* 0x000fd80003800200 */
[----:B------:R-:W-:Y:S05]  /*05e0*/  @!P0 BRA `(.L_x_10) ;  /* 0x0000000000748947 */ /* 0x000fea0003800000 */
[----:B------:R-:W3:Y:S01]  /*05f0*/  S2UR UR5, SR_CgaCtaId ;  /* 0x00000000000579c3 */ /* 0x000ee20000008800 */
[----:B------:R-:W-:Y:S01]  /*0600*/  UMOV UR4, 0x400 ;  /* 0x0000040000047882 */ /* 0x000fe20000000000 */
[----:B------:R-:W-:Y:S02]  /*0610*/  UMOV UR6, 0x1 ;  /* 0x0000000100067882 */ /* 0x000fe40000000000 */
[----:B------:R-:W-:-:S04]  /*0620*/  UIADD3 UR6, UPT, UPT, -UR6, 0x100000, URZ ;  /* 0x0010000006067890 */ /* 0x000fc8000fffe1ff */
[----:B------:R-:W-:Y:S02]  /*0630*/  USHF.L.U32 UR7, UR6, 0xb, URZ ;  /* 0x0000000b06077899 */ /* 0x000fe400080006ff */
[----:B------:R-:W-:Y:S02]  /*0640*/  USHF.L.U32 UR6, UR6, 0x1, URZ ;  /* 0x0000000106067899 */ /* 0x000fe400080006ff */
[----:B---3--:R-:W-:Y:S01]  /*0650*/  ULEA UR4, UR5, UR4, 0x18 ;  /* 0x0000000405047291 */ /* 0x008fe2000f8ec0ff */
[----:B------:R-:W3:Y:S11]  /*0660*/  FENCE.VIEW.ASYNC.S ;  /* 0x00000000000073c6 */ /* 0x000ef60000000000 */
[----:B---3--:R3:W4:Y:S01]  /*0670*/  SYNCS.EXCH.64 URZ, [UR4], UR6 ;  /* 0x0000000604ff75b2 */ /* 0x0087220008000100 */
[----:B------:R3:W1:Y:S01]  /*0680*/  SYNCS.EXCH.64 URZ, [UR4+0x50], UR6 ;  /* 0x0000500604ff75b2 */ /* 0x0006620008000100 */
        /* <DEDUP_REMOVED lines=17> */
[----:B------:R3:W1:Y:S02]  /*07a0*/  SYNCS.EXCH.64 URZ, [UR4+0x98], UR6 ;  /* 0x0000980604ff75b2 */ /* 0x0006640008000100 */
[----:B---3--:R-:W-:Y:S01]  /*07b0*/  NOP ;  /* 0x0000000000007918 */ /* 0x008fe20000000000 */
.L_x_10:
[----:B------:R-:W-:Y:S05]  /*07c0*/  BSYNC.RECONVERGENT B0 ;  /* 0x0000000000007941 */ /* 0x000fea0003800200 */
.L_x_9:
[----:B------:R-:W3:Y:S01]  /*07d0*/  SHFL.IDX PT, R0, R92, RZ, 0x1f ;  /* 0x00001fff5c007589 */ /* 0x000ee200000e0000 */
[----:B------:R-:W-:Y:S01]  /*07e0*/  NOP ;  /* 0x0000000000007918 */ /* 0x000fe20000000000 */
[----:B---3--:R-:W-:-:S13]  /*07f0*/  ISETP.NE.AND P0, PT, R0, 0x1, PT ;  /* 0x000000010000780c */ /* 0x008fda0003f05270 */
[----:B------:R-:W-:Y:S05]  /*0800*/  @P0 BRA `(.L_x_11) ;  /* 0x0000000000500947 */ /* 0x000fea0003800000 */
[----:B------:R-:W3:Y:S01]  /*0810*/  S2UR UR5, SR_CgaCtaId ;  /* 0x00000000000579c3 */ /* 0x000ee20000008800 */
[----:B------:R-:W-:Y:S01]  /*0820*/  UMOV UR4, 0x400 ;  /* 0x0000040000047882 */ /* 0x000fe20000000000 */
[----:B------:R-:W-:Y:S01]  /*0830*/  UMOV UR8, 0x20 ;  /* 0x0000002000087882 */ /* 0x000fe20000000000 */
[----:B------:R-:W-:Y:S01]  /*0840*/  UMOV UR6, 0x80 ;  /* 0x0000008000067882 */ /* 0x000fe20000000000 */
[----:B------:R-:W-:-:S04]  /*0850*/  UIADD3 UR8, UPT, UPT, -UR8, 0x100000, URZ ;  /* 0x0010000008087890 */ /* 0x000fc8000fffe1ff */
[----:B------:R-:W-:Y:S02]  /*0860*/  USHF.L.U32 UR9, UR8, 0xb, URZ ;  /* 0x0000000b08097899 */ /* 0x000fe400080006ff */
[----:B------:R-:W-:Y:S02]  /*0870*/  USHF.L.U32 UR8, UR8, 0x1, URZ ;  /* 0x0000000108087899 */ /* 0x000fe400080006ff */
[----:B------:R-:W-:-:S04]  /*0880*/  UIADD3 UR6, UPT, UPT, -UR6, 0x100000, URZ ;  /* 0x0010000006067890 */ /* 0x000fc8000fffe1ff */
[----:B------:R-:W-:Y:S02]  /*0890*/  USHF.L.U32 UR7, UR6, 0xb, URZ ;  /* 0x0000000b06077899 */ /* 0x000fe400080006ff */
[----:B------:R-:W-:Y:S01]  /*08a0*/  USHF.L.U32 UR6, UR6, 0x1, URZ ;  /* 0x0000000106067899 */ /* 0x000fe200080006ff */
[----:B------:R-:W-:Y:S01]  /*08b0*/  ELECT P0, URZ, PT ;  /* 0x0000000000ff782f */ /* 0x000fe20003800000 */
[----:B---3--:R-:W-:Y:S01]  /*08c0*/  ULEA UR4, UR5, UR4, 0x18 ;  /* 0x0000000405047291 */ /* 0x008fe2000f8ec0ff */
[----:B------:R-:W3:Y:S11]  /*08d0*/  FENCE.VIEW.ASYNC.S ;  /* 0x00000000000073c6 */ /* 0x000ef60000000000 */
[----:B---3--:R3:W1:Y:S01]  /*08e0*/  SYNCS.EXCH.64 URZ, [UR4+0xa0], UR8 ;  /* 0x0000a00804ff75b2 */ /* 0x0086620008000100 */
[----:B------:R3:W1:Y:S01]  /*08f0*/  SYNCS.EXCH.64 URZ, [UR4+0xb8], UR6 ;  /* 0x0000b80604ff75b2 */ /* 0x0006620008000100 */
[----:B------:R3:W1:Y:S01]  /*0900*/  SYNCS.EXCH.64 URZ, [UR4+0xa8], UR8 ;  /* 0x0000a80804ff75b2 */ /* 0x0006620008000100 */
[----:B------:R3:W1:Y:S01]  /*0910*/  SYNCS.EXCH.64 URZ, [UR4+0xc0], UR6 ;  /* 0x0000c00604ff75b2 */ /* 0x0006620008000100 */
[----:B------:R3:W1:Y:S01]  /*0920*/  SYNCS.EXCH.64 URZ, [UR4+0xb0], UR8 ;  /* 0x0000b00804ff75b2 */ /* 0x0006620008000100 */
[----:B------:R3:W1:Y:S01]  /*0930*/  SYNCS.EXCH.64 URZ, [UR4+0xc8], UR6 ;  /* 0x0000c80604ff75b2 */ /* 0x0006620008000100 */
[----:B------:R-:W-:Y:S01]  /*0940*/  NOP ;  /* 0x0000000000007918 */ /* 0x000fe20000000000 */
.L_x_11:
[----:B------:R-:W2:Y:S01]  /*0950*/  SHFL.IDX PT, R0, R92, RZ, 0x1f ;  /* 0x00001fff5c007589 */ /* 0x000ea200000e0000 */
[----:B------:R-:W-:Y:S01]  /*0960*/  NOP ;  /* 0x0000000000007918 */ /* 0x000fe20000000000 */
[----:B--2---:R-:W-:-:S13]  /*0970*/  ISETP.NE.AND P0, PT, R0, 0x3, PT ;  /* 0x000000030000780c */ /* 0x004fda0003f05270 */
[----:B------:R-:W-:Y:S05]  /*0980*/  @P0 BRA `(.L_x_12) ;  /* 0x0000000000300947 */ /* 0x000fea0003800000 */
[----:B------:R-:W2:Y:S01]  /*0990*/  S2UR UR5, SR_CgaCtaId ;  /* 0x00000000000579c3 */ /* 0x000ea20000008800 */
[----:B---3--:R-:W-:Y:S01]  /*09a0*/  UMOV UR4, 0x400 ;  /* 0x0000040000047882 */ /* 0x008fe20000000000 */
[----:B------:R-:W-:Y:S01]  /*09b0*/  UMOV UR6, 0x20 ;  /* 0x0000002000067882 */ /* 0x000fe20000000000 */
[----:B------:R-:W-:Y:S01]  /*09c0*/  ELECT P0, URZ, PT ;  /* 0x0000000000ff782f */ /* 0x000fe20003800000 */
[----:B------:R-:W-:-:S04]  /*09d0*/  UIADD3 UR6, UPT, UPT, -UR6, 0x100000, URZ ;  /* 0x0010000006067890 */ /* 0x000fc8000fffe1ff */
[----:B------:R-:W-:Y:S02]  /*09e0*/  USHF.L.U32 UR7, UR6, 0xb, URZ ;  /* 0x0000000b06077899 */ /* 0x000fe400080006ff */
[----:B------:R-:W-:Y:S02]  /*09f0*/  USHF.L.U32 UR6, UR6, 0x1, URZ ;  /* 0x0000000106067899 */ /* 0x000fe400080006ff */
[----:B--2---:R-:W-:Y:S01]  /*0a00*/  ULEA UR4, UR5, UR4, 0x18 ;  /* 0x0000000405047291 */ /* 0x004fe2000f8ec0ff */
[----:B------:R-:W2:Y:S11]  /*0a10*/  FENCE.VIEW.ASYNC.S ;  /* 0x00000000000073c6 */ /* 0x000eb60000000000 */
[----:B--2---:R2:W3:Y:S01]  /*0a20*/  SYNCS.EXCH.64 URZ, [UR4+0xd0], UR6 ;  /* 0x0000d00604ff75b2 */ /* 0x0044e20008000100 */
[----:B------:R2:W1:Y:S01]  /*0a30*/  SYNCS.EXCH.64 URZ, [UR4+0xd8], UR6 ;  /* 0x0000d80604ff75b2 */ /* 0x0004620008000100 */
[----:B------:R-:W-:Y:S01]  /*0a40*/  NOP ;  /* 0x0000000000007918 */ /* 0x000fe20000000000 */
.L_x_12:
[----:B------:R-:W4:Y:S01]  /*0a50*/  SHFL.IDX PT, R0, R92, RZ, 0x1f ;  /* 0x00001fff5c007589 */ /* 0x000f2200000e0000 */
[----:B------:R-:W-:Y:S01]  /*0a60*/  NOP ;  /* 0x0000000000007918 */ /* 0x000fe20000000000 */
[----:B----4-:R-:W-:-:S13]  /*0a70*/  ISETP.NE.AND P0, PT, R0, 0x4, PT ;  /* 0x000000040000780c */ /* 0x010fda0003f05270 */
[----:B------:R-:W-:Y:S05]  /*0a80*/  @P0 BRA `(.L_x_13) ;  /* 0x0000000000440947 */ /* 0x000fea0003800000 */
[----:B------:R-:W4:Y:S01]  /*0a90*/  S2UR UR5, SR_CgaCtaId ;  /* 0x00000000000579c3 */ /* 0x000f220000008800 */
[----:B--23--:R-:W-:Y:S01]  /*0aa0*/  UMOV UR4, 0x1e0 ;  /* 0x000001e000047882 */ /* 0x00cfe20000000000 */
[----:B------:R-:W-:Y:S01]  /*0ab0*/  UMOV UR6, 0x400 ;  /* 0x0000040000067882 */ /* 0x000fe20000000000 */
[----:B------:R-:W-:Y:S01]  /*0ac0*/  USEL UR4, UR4, 0x1a0, UP3 ;  /* 0x000001a004047887 */ /* 0x000fe20009800000 */
[----:B------:R-:W-:Y:S01]  /*0ad0*/  UMOV UR8, 0x1 ;  /* 0x0000000100087882 */ /* 0x000fe20000000000 */
[----:B------:R-:W-:Y:S01]  /*0ae0*/  ELECT P0, URZ, PT ;  /* 0x0000000000ff782f */ /* 0x000fe20003800000 */
[----:B------:R-:W-:-:S04]  /*0af0*/  UIADD3 UR8, UPT, UPT, -UR8, 0x100000, URZ ;  /* 0x0010000008087890 */ /* 0x000fc8000fffe1ff */
[----:B------:R-:W-:Y:S02]  /*0b00*/  USHF.L.U32 UR9, UR8, 0xb, URZ ;  /* 0x0000000b08097899 */ /* 0x000fe400080006ff */
[----:B------:R-:W-:Y:S02]  /*0b10*/  USHF.L.U32 UR8, UR8, 0x1, URZ ;  /* 0x0000000108087899 */ /* 0x000fe400080006ff */
[----:B----4-:R-:W-:Y:S02]  /*0b20*/  ULEA UR6, UR5, UR6, 0x18 ;  /* 0x0000000605067291 */ /* 0x010fe4000f8ec0ff */
[----:B------:R-:W-:-:S04]  /*0b30*/  UIADD3 UR4, UPT, UPT, -UR4, 0x100000, URZ ;  /* 0x0010000004047890 */ /* 0x000fc8000fffe1ff */
[----:B------:R-:W-:Y:S02]  /*0b40*/  USHF.L.U32 UR5, UR4, 0xb, URZ ;  /* 0x0000000b04057899 */ /* 0x000fe400080006ff */
[----:B------:R-:W-:Y:S01]  /*0b50*/  USHF.L.U32 UR4, UR4, 0x1, URZ ;  /* 0x0000000104047899 */ /* 0x000fe200080006ff */
[----:B------:R-:W2:Y:S03]  /*0b60*/  FENCE.VIEW.ASYNC.S ;  /* 0x00000000000073c6 */ /* 0x000ea60000000000 */
[----:B--2---:R4:W2:Y:S08]  /*0b70*/  SYNCS.EXCH.64 URZ, [UR6+0xe0], UR8 ;  /* 0x0000e00806ff75b2 */ /* 0x0048b00008000100 */
[----:B------:R4:W3:Y:S02]  /*0b80*/  SYNCS.EXCH.64 URZ, [UR6+0xe8], UR4 ;  /* 0x0000e80406ff75b2 */ /* 0x0008e40008000100 */
[----:B----4-:R-:W-:Y:S01]  /*0b90*/  NOP ;  /* 0x0000000000007918 */ /* 0x010fe20000000000 */
.L_x_13:
[----:B------:R-:W4:Y:S01]  /*0ba0*/  SHFL.IDX PT, R0, R92, RZ, 0x1f ;  /* 0x00001fff5c007589 */ /* 0x000f2200000e0000 */
[----:B------:R-:W-:Y:S01]  /*0bb0*/  ISETP.NE.OR P1, PT, RZ, UR18, !P1 ;  /* 0x00000012ff007c0c */ /* 0x000fe2000cf25670 */
[----:B------:R-:W-:Y:S01]  /*0bc0*/  NOP ;  /* 0x0000000000007918 */ /* 0x000fe20000000000 */
[----:B----4-:R-:W-:-:S13]  /*0bd0*/  ISETP.NE.AND P0, PT, R0, 0x5, PT ;  /* 0x000000050000780c */ /* 0x010fda0003f05270 */
[----:B------:R-:W-:Y:S05]  /*0be0*/  @P0 BRA `(.L_x_14) ;  /* 0x0000000000480947 */ /* 0x000fea0003800000 */
[----:B------:R-:W4:Y:S01]  /*0bf0*/  S2UR UR5, SR_CgaCtaId ;  /* 0x00000000000579c3 */ /* 0x000f220000008800 */
[----:B--23--:R-:W-:Y:S01]  /*0c00*/  UMOV UR4, 0x400 ;  /* 0x0000040000047882 */ /* 0x00cfe20000000000 */
        /* <DEDUP_REMOVED lines=9> */
[----:B----4-:R-:W-:Y:S01]  /*0ca0*/  ULEA UR4, UR5, UR4, 0x18 ;  /* 0x0000000405047291 */ /* 0x010fe2000f8ec0ff */
[----:B------:R-:W2:Y:S11]  /*0cb0*/  FENCE.VIEW.ASYNC.S ;  /* 0x00000000000073c6 */ /* 0x000eb60000000000 */
[----:B--2---:R4:W2:Y:S01]  /*0cc0*/  SYNCS.EXCH.64 URZ, [UR4+0xf0], UR6 ;  /* 0x0000f00604ff75b2 */ /* 0x0048a20008000100 */
[----:B------:R4:W3:Y:S01]  /*0cd0*/  SYNCS.EXCH.64 URZ, [UR4+0x100], UR8 ;  /* 0x0001000804ff75b2 */ /* 0x0008e20008000100 */
[----:B------:R4:W1:Y:S01]  /*0ce0*/  SYNCS.EXCH.64 URZ, [UR4+0xf8], UR6 ;  /* 0x0000f80604ff75b2 */ /* 0x0008620008000100 */
[----:B------:R4:W1:Y:S02]  /*0cf0*/  SYNCS.EXCH.64 URZ, [UR4+0x108], UR8 ;  /* 0x0001080804ff75b2 */ /* 0x0008640008000100 */
[----:B----4-:R-:W-:Y:S01]  /*0d00*/  NOP ;  /* 0x0000000000007918 */ /* 0x010fe20000000000 */
.L_x_14:
[----:B--23--:R-:W2:Y:S01]  /*0d10*/  S2UR UR7, SR_CgaCtaId ;  /* 0x00000000000779c3 */ /* 0x00cea20000008800 */
[----:B------:R-:W-:Y:S01]  /*0d20*/  VOTEU.ALL UP0, P1 ;  /* 0x0000000000ff7886 */ /* 0x000fe20000800000 */
[----:B------:R-:W-:Y:S01]  /*0d30*/  UMOV UR4, 0x20 ;  /* 0x0000002000047882 */ /* 0x000fe20000000000 */
[----:B------:R-:W-:Y:S01]  /*0d40*/  NOP ;  /* 0x0000000000007918 */ /* 0x000fe20000000000 */
[----:B-1----:R-:W-:Y:S01]  /*0d50*/  LOP3.LUT R3, R98, 0x1f, RZ, 0xc0, !PT ;  /* 0x0000001f62037812 */ /* 0x002fe200078ec0ff */
[----:B------:R-:W-:Y:S01]  /*0d60*/  UISETP.NE.AND UP4, UPT, UR18, URZ, UPT ;  /* 0x000000ff1200728c */ /* 0x000fe2000bf85270 */
[----:B------:R-:W-:Y:S01]  /*0d70*/  @!UP0 UMOV UR6, 0x400 ;  /* 0x0000040000068882 */ /* 0x000fe20000000000 */
[----:B------:R-:W-:-:S04]  /*0d80*/  @!UP0 UIADD3 UR4, UPT, UPT, -UR4, 0x100000, URZ ;  /* 0x0010000004048890 */ /* 0x000fc8000fffe1ff */
[----:B------:R-:W-:Y:S02]  /*0d90*/  @!UP0 USHF.L.U32 UR5, UR4, 0xb, URZ ;  /* 0x0000000b04058899 */ /* 0x000fe400080006ff */
[----:B------:R-:W-:Y:S02]  /*0da0*/  @!UP0 USHF.L.U32 UR4, UR4, 0x1, URZ ;  /* 0x0000000104048899 */ /* 0x000fe400080006ff */
[----:B--2---:R-:W-:Y:S01]  /*0db0*/  @!UP0 ULEA UR6, UR7, UR6, 0x18 ;  /* 0x0000000607068291 */ /* 0x004fe2000f8ec0ff */
[----:B------:R-:W1:Y:S01]  /*0dc0*/  LDCU UR7, c[0x0][0x36c] ;  /* 0x00006d80ff0777ac */ /* 0x000e620008000800 */
[----:B------:R-:W-:Y:S01]  /*0dd0*/  VOTEU.ALL UP0, P1 ;  /* 0x0000000000ff7886 */ /* 0x000fe20000800000 */
[----:B------:R-:W2:Y:S09]  /*0de0*/  FENCE.VIEW.ASYNC.S ;  /* 0x00000000000073c6 */ /* 0x000eb20000000000 */
[----:B--2---:R2:W3:Y:S01]  /*0df0*/  @!UP0 SYNCS.EXCH.64 URZ, [UR6+0x110], UR4 ;  /* 0x0001100406ff85b2 */ /* 0x0044e20008000100 */
[----:B-1----:R-:W-:-:S09]  /*0e00*/  UISETP.EQ.U32.AND UP6, UPT, UR7, 0x1, UPT ;  /* 0x000000010700788c */ /* 0x002fd2000bfc2070 */
[----:B--2---:R-:W-:Y:S05]  /*0e10*/  BRA.U !UP6, `(.L_x_15) ;  /* 0x000000010e087547 */ /* 0x004fea000b800000 */
[----:B---3--:R-:W-:Y:S01]  /*0e20*/  UCGABAR_ARV ;  /* 0x00000000000079c7 */ /* 0x008fe20008000000 */
[----:B------:R-:W-:Y:S05]  /*0e30*/  BRA `(.L_x_16) ;  /* 0x0000000000047947 */ /* 0x000fea0003800000 */
.L_x_15:
[----:B---3--:R-:W-:Y:S01]  /*0e40*/  NOP ;  /* 0x0000000000007918 */ /* 0x008fe20000000000 */
.L_x_16:
[----:B------:R-:W1:Y:S01]  /*0e50*/  S2UR UR20, SR_CTAID.X ;  /* 0x00000000001479c3 */ /* 0x000e620000002500 */
[----:B------:R-:W-:-:S05]  /*0e60*/  CS2R.32 R96, SR_CgaSize ;  /* 0x0000000000607805 */ /* 0x000fca0000008a00 */
[----:B------:R-:W-:-:S05]  /*0e70*/  IMAD R96, R96, -0xa0, RZ ;  /* 0xffffff6060607824 */ /* 0x000fca00078e02ff */
[----:B------:R-:W-:-:S14]  /*0e80*/  R2UR UR5, R96 ;  /* 0x00000000600572ca */ /* 0x000fdc00000e0000 */
[----:B------:R-:W2:Y:S01]  /*0e90*/  LDCU UR5, c[0x0][UR5+0x2b0] ;  /* 0x00005600050577ac */ /* 0x000ea20008000800 */
[----:B------:R-:W-:-:S05]  /*0ea0*/  CS2R.32 R96, SR_CgaSize ;  /* 0x0000000000607805 */ /* 0x000fca0000008a00 */
[----:B------:R-:W-:-:S05]  /*0eb0*/  IMAD R96, R96, -0xa0, RZ ;  /* 0xffffff6060607824 */ /* 0x000fca00078e02ff */
[----:B------:R-:W-:-:S14]  /*0ec0*/  R2UR UR4, R96 ;  /* 0x00000000600472ca */ /* 0x000fdc00000e0000 */
[----:B------:R-:W3:Y:S01]  /*0ed0*/  LDCU UR4, c[0x0][UR4+0x2b4] ;  /* 0x00005680040477ac */ /* 0x000ee20008000800 */
[----:B------:R-:W4:Y:S01]  /*0ee0*/  S2UR UR23, SR_CTAID.Y ;  /* 0x00000000001779c3 */ /* 0x000f220000002600 */
[----:B------:R-:W-:-:S05]  /*0ef0*/  CS2R.32 R96, SR_CgaSize ;  /* 0x0000000000607805 */ /* 0x000fca0000008a00 */
[----:B------:R-:W-:-:S05]  /*0f00*/  IMAD R96, R96, -0xa0, RZ ;  /* 0xffffff6060607824 */ /* 0x000fca00078e02ff */
[----:B------:R-:W-:-:S14]  /*0f10*/  R2UR UR7, R96 ;  /* 0x00000000600772ca */ /* 0x000fdc00000e0000 */
[----:B------:R-:W3:Y:S01]  /*0f20*/  LDCU UR7, c[0x0][UR7+0x2a0] ;  /* 0x00005400070777ac */ /* 0x000ee20008000800 */
[----:B------:R-:W-:-:S05]  /*0f30*/  CS2R.32 R96, SR_CgaSize ;  /* 0x0000000000607805 */ /* 0x000fca0000008a00 */
[----:B------:R-:W-:-:S05]  /*0f40*/  IMAD R96, R96, -0xa0, RZ ;  /* 0xffffff6060607824 */ /* 0x000fca00078e02ff */
[----:B------:R-:W-:-:S14]  /*0f50*/  R2UR UR8, R96 ;  /* 0x00000000600872ca */ /* 0x000fdc00000e0000 */
[----:B------:R-:W3:Y:S01]  /*0f60*/  LDCU UR8, c[0x0][UR8+0x2a4] ;  /* 0x00005480080877ac */ /* 0x000ee20008000800 */
[----:B------:R-:W3:Y:S01]  /*0f70*/  LDCU UR19, c[0x0][0xb24] ;  /* 0x00016480ff1377ac */ /* 0x000ee20008000800 */
[----:B------:R-:W3:Y:S01]  /*0f80*/  LDCU UR39, c[0x0][0xb24] ;  /* 0x00016480ff2777ac */ /* 0x000ee20008000800 */
[----:B-1----:R-:W-:Y:S01]  /*0f90*/  I2FP.F32.U32 R2, UR20 ;  /* 0x0000001400027c45 */ /* 0x002fe20008201000 */
[----:B------:R-:W1:Y:S04]  /*0fa0*/  LDCU UR24, c[0x0][0xb30] ;  /* 0x00016600ff1877ac */ /* 0x000e680008000800 */
[----:B--2---:R-:W-:Y:S01]  /*0fb0*/  FMUL R2, R2, UR5 ;  /* 0x0000000502027c20 */ /* 0x004fe20008400000 */
[----:B----4-:R-:W-:-:S05]  /*0fc0*/  I2FP.F32.U32 R0, UR23 ;  /* 0x0000001700007c45 */ /* 0x010fca0008201000 */
[----:B------:R-:W2:Y:S01]  /*0fd0*/  F2I.U32.TRUNC.NTZ R2, R2 ;  /* 0x0000000200027305 */ /* 0x000ea2000020f000 */
[----:B---3--:R-:W-:-:S07]  /*0fe0*/  FMUL R0, R0, UR4 ;  /* 0x0000000400007c20 */ /* 0x008fce0008400000 */
[----:B------:R-:W3:Y:S01]  /*0ff0*/  F2I.U32.TRUNC.NTZ R0, R0 ;  /* 0x0000000000007305 */ /* 0x000ee2000020f000 */
[----:B--2---:R-:W-:Y:S02]  /*1000*/  R2UR UR4, R2 ;  /* 0x00000000020472ca */ /* 0x004fe400000e0000 */
[----:B------:R-:W-:Y:S02]  /*1010*/  PRMT R2, RZ, 0x7610, R2 ;  /* 0x00007610ff027816 */ /* 0x000fe40000000002 */
[----:B---3--:R-:W-:Y:S02]  /*1020*/  R2UR UR6, R0 ;  /* 0x00000000000672ca */ /* 0x008fe400000e0000 */
[----:B------:R-:W-:-:S07]  /*1030*/  PRMT R0, RZ, 0x7610, R0 ;  /* 0x00007610ff007816 */ /* 0x000fce0000000000 */
[----:B------:R-:W-:-:S04]  /*1040*/  UIADD3 UR5, UPT, UPT, -UR4, URZ, URZ ;  /* 0x000000ff04057290 */ /* 0x000fc8000fffe1ff */
[----:B------:R-:W-:Y:S02]  /*1050*/  UIMAD UR5, UR7, UR5, UR20 ;  /* 0x00000005070572a4 */ /* 0x000fe4000f8e0214 */
[----:B------:R-:W-:-:S04]  /*1060*/  UIADD3 UR4, UPT, UPT, -UR6, URZ, URZ ;  /* 0x000000ff06047290 */ /* 0x000fc8000fffe1ff */
[----:B------:R-:W-:Y:S01]  /*1070*/  IMAD.U32 R96, RZ, RZ, UR5 ;  /* 0x00000005ff607e24 */ /* 0x000fe2000f8e00ff */
[----:B------:R-:W-:-:S06]  /*1080*/  UIMAD UR4, UR8, UR4, UR23 ;  /* 0x00000004080472a4 */ /* 0x000fcc000f8e0217 */
[----:B------:R-:W-:Y:S01]  /*1090*/  IMAD.U32 R95, RZ, RZ, UR4 ;  /* 0x00000004ff5f7e24 */ /* 0x000fe2000f8e00ff */
[----:B-1----:R-:W-:Y:S06]  /*10a0*/  BRA.U UP4, `(.L_x_17) ;  /* 0x0000000104307547 */ /* 0x002fec000b800000 */
[----:B------:R-:W-:Y:S01]  /*10b0*/  R2UR UR5, R95 ;  /* 0x000000005f0572ca */ /* 0x000fe200000e0000 */
[----:B------:R-:W-:Y:S01]  /*10c0*/  UMOV UR7, 0x3 ;  /* 0x0000000300077882 */ /* 0x000fe20000000000 */
[----:B------:R-:W-:-:S11]  /*10d0*/  R2UR UR4, R96 ;  /* 0x00000000600472ca */ /* 0x000fd600000e0000 */
[----:B------:R-:W-:-:S04]  /*10e0*/  UISETP.NE.AND UP0, UPT, UR5, URZ, UPT ;  /* 0x000000ff0500728c */ /* 0x000fc8000bf05270 */
[----:B------:R-:W-:Y:S02]  /*10f0*/  UISETP.LT.U32.OR UP0, UPT, UR4, 0x2, !UP0 ;  /* 0x000000020400788c */ /* 0x000fe4000c701470 */
[----:B------:R-:W-:Y:S02]  /*1100*/  ULOP3.LUT UR4, UR4, 0xfffffffe, URZ, 0xc0, !UPT ;  /* 0xfffffffe04047892 */ /* 0x000fe4000f8ec0ff */
[----:B------:R-:W-:Y:S02]  /*1110*/  USEL UR6, URZ, 0x1, !UP0 ;  /* 0x00000001ff067887 */ /* 0x000fe4000c000000 */
[----:B------:R-:W-:Y:S02]  /*1120*/  USEL UR5, URZ, 0x2, !UP0 ;  /* 0x00000002ff057887 */ /* 0x000fe4000c000000 */
[----:B------:R-:W-:Y:S02]  /*1130*/  USHF.L.U32 UR4, UR7, UR4, URZ ;  /* 0x0000000407047299 */ /* 0x000fe400080006ff */
[----:B------:R-:W-:-:S04]  /*1140*/  UIADD3 UR5, UPT, UPT, UR6, UR5, URZ ;  /* 0x0000000506057290 */ /* 0x000fc8000fffe0ff */
[----:B------:R-:W-:Y:S02]  /*1150*/  IMAD.U32 R0, RZ, RZ, UR4 ;  /* 0x00000004ff007e24 */ /* 0x000fe4000f8e00ff */
[----:B------:R-:W-:-:S07]  /*1160*/  IMAD.U32 R2, RZ, RZ, UR5 ;  /* 0x00000005ff027e24 */ /* 0x000fce000f8e00ff */
.L_x_17:
[----:B------:R-:W1:Y:S01]  /*1170*/  S2UR UR49, SR_CTAID.Z ;  /* 0x00000000003179c3 */ /* 0x000e620000002700 */
[----:B------:R-:W-:Y:S01]  /*1180*/  UISETP.GE.AND UP0, UPT, UR19, 0x1, UPT ;  /* 0x000000011300788c */ /* 0x000fe2000bf06270 */
[----:B------:R-:W-:-:S08]  /*1190*/  UMOV UR28, UR20 ;  /* 0x00000014001c7c82 */ /* 0x000fd00008000000 */
[----:B------:R-:W-:Y:S05]  /*11a0*/  BRA.U !UP0, `(.L_x_18) ;  /* 0x0000000108d47547 */ /* 0x000fea000b800000 */
[----:B------:R-:W2:Y:S01]  /*11b0*/  LDCU.128 UR12, c[0x0][0xb10] ;  /* 0x00016200ff0c77ac */ /* 0x000ea20008000c00 */
[----:B------:R-:W3:Y:S01]  /*11c0*/  LDCU UR21, c[0x0][0xb0c] ;  /* 0x00016180ff1577ac */ /* 0x000ee20008000800 */
[----:B------:R-:W4:Y:S01]  /*11d0*/  LDCU UR6, c[0x0][0x370] ;  /* 0x00006e00ff0677ac */ /* 0x000f220008000800 */
[----:B------:R-:W1:Y:S01]  /*11e0*/  LDCU UR7, c[0x0][0x374] ;  /* 0x00006e80ff0777ac */ /* 0x000e620008000800 */
[----:B------:R-:W1:Y:S01]  /*11f0*/  LDCU UR22, c[0x0][0xb20] ;  /* 0x00016400ff1677ac */ /* 0x000e620008000800 */
[----:B--2---:R-:W-:Y:S02]  /*1200*/  UIMAD.WIDE.U32 UR4, UR20, UR12, URZ ;  /* 0x0000000c140472a5 */ /* 0x004fe4000f8e00ff */
[----:B---3--:R-:W-:Y:S01]  /*1210*/  UISETP.NE.AND UP0, UPT, UR21, 0x1, UPT ;  /* 0x000000011500788c */ /* 0x008fe2000bf05270 */
[----:B------:R-:W2:Y:S01]  /*1220*/  LDCU.64 UR8, c[0x0][0xb28] ;  /* 0x00016500ff0877ac */ /* 0x000ea20008000a00 */
[----:B----4-:R-:W-:-:S03]  /*1230*/  UIMAD.WIDE.U32 UR10, UR6, UR12, URZ ;  /* 0x0000000c060a72a5 */ /* 0x010fc6000f8e00ff */
[----:B------:R-:W-:Y:S01]  /*1240*/  UMOV UR4, UR5 ;  /* 0x0000000500047c82 */ /* 0x000fe20008000000 */
[----:B------:R-:W-:Y:S02]  /*1250*/  UISETP.NE.AND UP2, UPT, UR19, 0x1, UPT ;  /* 0x000000011300788c */ /* 0x000fe4000bf45270 */
[----:B------:R-:W-:Y:S01]  /*1260*/  USHF.R.U32.HI UR4, URZ, UR13, UR4 ;  /* 0x0000000dff047299 */ /* 0x000fe20008011604 */
[----:B------:R-:W-:Y:S01]  /*1270*/  UMOV UR10, UR11 ;  /* 0x0000000b000a7c82 */ /* 0x000fe20008000000 */
[----:B------:R-:W-:Y:S02]  /*1280*/  UIMAD.WIDE.U32 UR16, UR23, UR15, URZ ;  /* 0x0000000f171072a5 */ /* 0x000fe4000f8e00ff */
[----:B------:R-:W-:Y:S02]  /*1290*/  USEL UR5, UR20, UR4, !UP0 ;  /* 0x0000000414057287 */ /* 0x000fe4000c000000 */
[----:B------:R-:W-:Y:S02]  /*12a0*/  @UP0 USHF.R.U32.HI UR6, URZ, UR13, UR10 ;  /* 0x0000000dff060299 */ /* 0x000fe4000801160a */
[----:B------:R-:W-:-:S02]  /*12b0*/  UISETP.NE.AND UP0, UPT, UR14, 0x1, UPT ;  /* 0x000000010e00788c */ /* 0x000fc4000bf05270 */
[----:B-1----:R-:W-:Y:S02]  /*12c0*/  UIMAD.WIDE.U32 UR10, UR7, UR15, URZ ;  /* 0x0000000f070a72a5 */ /* 0x002fe4000f8e00ff */
[----:B--2---:R-:W-:Y:S01]  /*12d0*/  UIMAD.WIDE.U32 UR12, UR6, UR8, URZ ;  /* 0x00000008060c72a5 */ /* 0x004fe2000f8e00ff */
[----:B------:R-:W-:Y:S01]  /*12e0*/  UMOV UR4, UR17 ;  /* 0x0000001100047c82 */ /* 0x000fe20008000000 */
[----:B------:R-:W-:-:S03]  /*12f0*/  UIADD3 UR28, UPT, UPT, -UR5, URZ, URZ ;  /* 0x000000ff051c7290 */ /* 0x000fc6000fffe1ff */
[----:B------:R-:W-:Y:S01]  /*1300*/  UMOV UR10, UR11 ;  /* 0x0000000b000a7c82 */ /* 0x000fe20008000000 */
[----:B------:R-:W-:Y:S02]  /*1310*/  USHF.R.U32.HI UR4, URZ, UR22, UR4 ;  /* 0x00000016ff047299 */ /* 0x000fe40008011604 */
[----:B------:R-:W-:Y:S01]  /*1320*/  @UP0 USHF.R.U32.HI UR7, URZ, UR22, UR10 ;  /* 0x00000016ff070299 */ /* 0x000fe2000801160a */
[----:B------:R-:W-:Y:S01]  /*1330*/  UMOV UR12, UR13 ;  /* 0x0000000d000c7c82 */ /* 0x000fe20008000000 */
[----:B------:R-:W-:Y:S02]  /*1340*/  USEL UR4, UR23, UR4, !UP0 ;  /* 0x0000000417047287 */ /* 0x000fe4000c000000 */
[----:B------:R-:W-:Y:S02]  /*1350*/  UIMAD.WIDE.U32 UR10, UR7, UR8, URZ ;  /* 0x00000008070a72a5 */ /* 0x000fe4000f8e00ff */
[----:B------:R-:W-:Y:S02]  /*1360*/  @UP2 USHF.R.U32.HI UR6, URZ, UR9, UR12 ;  /* 0x00000009ff062299 */ /* 0x000fe4000801160c */
[----:B------:R-:W-:-:S02]  /*1370*/  UIMAD.WIDE.U32 UR12, UR4, UR8, URZ ;  /* 0x00000008040c72a5 */ /* 0x000fc4000f8e00ff */
[----:B------:R-:W-:Y:S01]  /*1380*/  UIMAD UR28, UR21, UR28, UR20 ;  /* 0x0000001c151c72a4 */ /* 0x000fe2000f8e0214 */
[----:B------:R-:W-:Y:S02]  /*1390*/  UMOV UR10, UR11 ;  /* 0x0000000b000a7c82 */ /* 0x000fe40008000000 */
[----:B------:R-:W-:Y:S02]  /*13a0*/  @UP2 USHF.R.U32.HI UR7, URZ, UR9, UR10 ;  /* 0x00000009ff072299 */ /* 0x000fe4000801160a */
[----:B------:R-:W-:Y:S02]  /*13b0*/  UIMAD UR10, UR6, UR19, URZ ;  /* 0x00000013060a72a4 */ /* 0x000fe4000f8e02ff */
[----:B------:R-:W-:-:S04]  /*13c0*/  UIMAD UR7, UR7, UR19, URZ ;  /* 0x00000013070772a4 */ /* 0x000fc8000f8e02ff */
[----:B------:R-:W-:-:S03]  /*13d0*/  UISETP.GE.AND UP0, UPT, UR4, UR7, UPT ;  /* 0x000000070400728c */ /* 0x000fc6000bf06270 */
[----:B------:R-:W-:Y:S01]  /*13e0*/  UMOV UR7, UR13 ;  /* 0x0000000d00077c82 */ /* 0x000fe20008000000 */
[----:B------:R-:W-:Y:S02]  /*13f0*/  UISETP.GE.OR UP0, UPT, UR5, UR10, UP0 ;  /* 0x0000000a0500728c */ /* 0x000fe40008706670 */
[----:B------:R-:W-:Y:S02]  /*1400*/  UIMAD.WIDE.U32 UR10, UR5, UR8, URZ ;  /* 0x00000008050a72a5 */ /* 0x000fe4000f8e00ff */
[----:B------:R-:W-:Y:S02]  /*1410*/  USHF.R.U32.HI UR7, URZ, UR9, UR7 ;  /* 0x00000009ff077299 */ /* 0x000fe40008011607 */
[----:B------:R-:W-:Y:S02]  /*1420*/  UIADD3 UR10, UPT, UPT, -UR4, URZ, URZ ;  /* 0x000000ff040a7290 */ /* 0x000fe4000fffe1ff */
[----:B------:R-:W-:Y:S02]  /*1430*/  USEL UR7, UR4, UR7, !UP2 ;  /* 0x0000000704077287 */ /* 0x000fe4000d000000 */
[----:B------:R-:W-:Y:S01]  /*1440*/  UIMAD UR10, UR14, UR10, UR23 ;  /* 0x0000000a0e0a72a4 */ /* 0x000fe2000f8e0217 */
[----:B------:R-:W-:-:S02]  /*1450*/  @!UP0 UMOV UR8, UR11 ;  /* 0x0000000b00088c82 */ /* 0x000fc40008000000 */
[----:B------:R-:W-:Y:S02]  /*1460*/  @!UP0 USHF.R.U32.HI UR8, URZ, UR9, UR8 ;  /* 0x00000009ff088299 */ /* 0x000fe40008011608 */
[----:B------:R-:W-:Y:S02]  /*1470*/  UIADD3 UR9, UPT, UPT, -UR7, URZ, URZ ;  /* 0x000000ff07097290 */ /* 0x000fe4000fffe1ff */
[----:B------:R-:W-:Y:S02]  /*1480*/  @!UP0 USEL UR8, UR5, UR8, !UP2 ;  /* 0x0000000805088287 */ /* 0x000fe4000d000000 */
[----:B------:R-:W-:Y:S02]  /*1490*/  UIMAD UR9, UR19, UR9, UR4 ;  /* 0x00000009130972a4 */ /* 0x000fe4000f8e0204 */
[----:B------:R-:W-:Y:S02]  /*14a0*/  @!UP0 UIADD3 UR7, UPT, UPT, UR7, -UR8, URZ ;  /* 0x8000000807078290 */ /* 0x000fe4000fffe0ff */
[----:B------:R-:W-:-:S02]  /*14b0*/  @!UP0 UIMAD UR6, UR9, UR6, UR8 ;  /* 0x00000006090682a4 */ /* 0x000fc4000f8e0208 */
[----:B------:R-:W-:-:S04]  /*14c0*/  @!UP0 UIMAD UR4, UR7, UR19, UR5 ;  /* 0x00000013070482a4 */ /* 0x000fc8000f8e0205 */
[----:B------:R-:W-:Y:S01]  /*14d0*/  UIMAD UR23, UR4, UR14, UR10 ;  /* 0x0000000e041772a4 */ /* 0x000fe2000f8e020a */
[----:B------:R-:W-:Y:S02]  /*14e0*/  @!UP0 UMOV UR5, UR6 ;  /* 0x0000000600058c82 */ /* 0x000fe40008000000 */
[----:B------:R-:W-:-:S12]  /*14f0*/  UIMAD UR28, UR5, UR21, UR28 ;  /* 0x00000015051c72a4 */ /* 0x000fd8000f8e021c */
.L_x_18:
[----:B------:R-:W-:-:S09]  /*1500*/  UISETP.NE.AND UP0, UPT, UR24, 0x1, UPT ;  /* 0x000000011800788c */ /* 0x000fd2000bf05270 */
[----:B------:R-:W-:Y:S05]  /*1510*/  BRA.U UP0, `(.L_x_19) ;  /* 0x0000000100407547 */ /* 0x000fea000b800000 */
[----:B------:R-:W2:Y:S01]  /*1520*/  LDCU.128 UR8, c[0x0][0xb10] ;  /* 0x00016200ff0877ac */ /* 0x000ea20008000c00 */
[----:B------:R-:W3:Y:S01]  /*1530*/  LDCU UR12, c[0x0][0xb0c] ;  /* 0x00016180ff0c77ac */ /* 0x000ee20008000800 */
[----:B------:R-:W4:Y:S01]  /*1540*/  LDCU UR13, c[0x0][0xb20] ;  /* 0x00016400ff0d77ac */ /* 0x000f220008000800 */
[----:B--2---:R-:W-:Y:S02]  /*1550*/  UIMAD.WIDE.U32 UR4, UR28, UR8, URZ ;  /* 0x000000081c0472a5 */ /* 0x004fe4000f8e00ff */
[----:B------:R-:W-:Y:S02]  /*1560*/  UIMAD.WIDE.U32 UR6, UR23, UR11, URZ ;  /* 0x0000000b170672a5 */ /* 0x000fe4000f8e00ff */
[----:B---3--:R-:W-:Y:S02]  /*1570*/  UISETP.NE.AND UP0, UPT, UR12, 0x1, UPT ;  /* 0x000000010c00788c */ /* 0x008fe4000bf05270 */
[----:B------:R-:W-:-:S03]  /*1580*/  USHF.R.U32.HI UR5, URZ, UR9, UR5 ;  /* 0x00000009ff057299 */ /* 0x000fc60008011605 */
[----:B------:R-:W-:Y:S01]  /*1590*/  UMOV UR4, UR7 ;  /* 0x0000000700047c82 */ /* 0x000fe20008000000 */
[----:B------:R-:W-:Y:S02]  /*15a0*/  USEL UR5, UR28, UR5, !UP0 ;  /* 0x000000051c057287 */ /* 0x000fe4000c000000 */
[----:B------:R-:W-:Y:S02]  /*15b0*/  UISETP.NE.AND UP0, UPT, UR10, 0x1, UPT ;  /* 0x000000010a00788c */ /* 0x000fe4000bf05270 */
[----:B----4-:R-:W-:-:S04]  /*15c0*/  USHF.R.U32.HI UR4, URZ, UR13, UR4 ;  /* 0x0000000dff047299 */ /* 0x010fc80008011604 */
[----:B------:R-:W-:-:S04]  /*15d0*/  USEL UR4, UR23, UR4, !UP0 ;  /* 0x0000000417047287 */ /* 0x000fc8000c000000 */
[----:B------:R-:W-:Y:S02]  /*15e0*/  UIADD3 UR6, UPT, UPT, -UR4, UR5, URZ ;  /* 0x0000000504067290 */ /* 0x000fe4000fffe1ff */
[----:B------:R-:W-:Y:S02]  /*15f0*/  UIADD3 UR4, UPT, UPT, UR4, -UR5, URZ ;  /* 0x8000000504047290 */ /* 0x000fe4000fffe0ff */
[----:B------:R-:W-:Y:S02]  /*1600*/  UIMAD UR23, UR6, UR10, UR23 ;  /* 0x0000000a061772a4 */ /* 0x000fe4000f8e0217 */
[----:B------:R-:W-:-:S12]  /*1610*/  UIMAD UR28, UR4, UR12, UR28 ;  /* 0x0000000c041c72a4 */ /* 0x000fd8000f8e021c */
.L_x_19:
[----:B------:R-:W-:Y:S05]  /*1620*/  BRA.U !UP6, `(.L_x_20) ;  /* 0x000000010e0c7547 */ /* 0x000fea000b800000 */
[----:B------:R-:W-:Y:S01]  /*1630*/  UCGABAR_WAIT ;  /* 0x0000000000007dc7 */ /* 0x000fe20008000000 */
[----:B------:R-:W-:Y:S01]  /*1640*/  CCTL.IVALL ;  /* 0x00000000ff00798f */ /* 0x000fe20002000000 */
[----:B------:R-:W-:Y:S05]  /*1650*/  BRA `(.L_x_21) ;  /* 0x0000000000047947 */ /* 0x000fea0003800000 */
.L_x_20:
[----:B------:R-:W-:Y:S06]  /*1660*/  BAR.SYNC.DEFER_BLOCKING 0x0 ;  /* 0x0000000000007b1d */ /* 0x000fec0000010000 */
.L_x_21:
[----:B------:R-:W-:Y:S05]  /*1670*/  BRA.U UP5, `(.L_x_22) ;  /* 0x0000001d059c7547 */ /* 0x000fea000b800000 */
[----:B------:R-:W2:Y:S01]  /*1680*/  LDCU UR7, c[0x0][0x390] ;  /* 0x00007200ff0777ac */ /* 0x000ea20008000800 */
[----:B------:R-:W-:Y:S01]  /*1690*/  PLOP3.LUT P1, PT, PT, PT, UP3, 0x80, 0x8 ;  /* 0x000000000008781c */ /* 0x000fe20003f2f038 */
[----:B------:R-:W-:Y:S01]  /*16a0*/  IMAD.MOV.U32 R2, RZ, RZ, RZ ;  /* 0x000000ffff027224 */ /* 0x000fe200078e00ff */
[----:B------:R-:W-:Y:S01]  /*16b0*/  ISETP.EQ.OR P2, PT, R3, RZ, P3 ;  /* 0x000000ff0300720c */ /* 0x000fe20001f42670 */
[----:B------:R-:W3:Y:S01]  /*16c0*/  LDCU UR6, c[0x0][0x5c0] ;  /* 0x0000b800ff0677ac */ /* 0x000ee20008000800 */
[----:B------:R-:W-:Y:S01]  /*16d0*/  PLOP3.LUT P1, PT, P1, PT, PT, 0x8, 0x80 ;  /* 0x000000000080781c */ /* 0x000fe20000f2e170 */
[----:B------:R-:W-:Y:S02]  /*16e0*/  UISETP.NE.AND UP0, UPT, UR18, URZ, UPT ;  /* 0x000000ff1200728c */ /* 0x000fe4000bf05270 */
[----:B------:R-:W-:Y:S02]  /*16f0*/  USHF.L.U32 UR8, UR20, 0x5, URZ ;  /* 0x0000000514087899 */ /* 0x000fe400080006ff */
[----:B------:R-:W-:Y:S01]  /*1700*/  USEL UR46, UR46, 0x2, UP0 ;  /* 0x000000022e2e7887 */ /* 0x000fe20008000000 */
[----:B------:R-:W4:Y:S01]  /*1710*/  LDCU UR55, c[0x0][0x370] ;  /* 0x00006e00ff3777ac */ /* 0x000f220008000800 */
[----:B--2---:R-:W-:Y:S01]  /*1720*/  UIADD3 UR5, UPT, UPT, UR7, 0x3f, URZ ;  /* 0x0000003f07057890 */ /* 0x004fe2000fffe0ff */
[----:B-1----:R-:W1:Y:S03]  /*1730*/  LDCU.64 UR48, c[0x0][0x348] ;  /* 0x00006900ff3077ac */ /* 0x002e660008000a00 */
[----:B------:R-:W-:-:S02]  /*1740*/  USHF.R.S32.HI UR4, URZ, 0x1f, UR5 ;  /* 0x0000001fff047899 */ /* 0x000fc40008011405 */
[----:B---3--:R-:W-:Y:S02]  /*1750*/  UIADD3 UR6, UPT, UPT, UR6, 0x3f, URZ ;  /* 0x0000003f06067890 */ /* 0x008fe4000fffe0ff */
[----:B------:R-:W-:Y:S02]  /*1760*/  ULEA.HI UR4, UR4, UR5, URZ, 0x6 ;  /* 0x0000000504047291 */ /* 0x000fe4000f8f30ff */
[----:B------:R-:W-:Y:S02]  /*1770*/  UIADD3 UR5, UPT, UPT, UR7, -0x1, URZ ;  /* 0xffffffff07057890 */ /* 0x000fe4000fffe0ff */
[----:B------:R-:W-:Y:S02]  /*1780*/  USHF.R.S32.HI UR57, URZ, 0x6, UR4 ;  /* 0x00000006ff397899 */ /* 0x000fe40008011404 */
[----:B------:R-:W-:Y:S02]  /*1790*/  UISETP.GE.U32.AND UP1, UPT, UR5, -0x7f, UPT ;  /* 0xffffff810500788c */ /* 0x000fe4000bf26070 */
[----:B------:R-:W-:-:S02]  /*17a0*/  UISETP.LT.U32.AND UP0, UPT, UR57, 0xa, UPT ;  /* 0x0000000a3900788c */ /* 0x000fc4000bf01070 */
[----:B------:R-:W-:Y:S02]  /*17b0*/  USHF.R.S32.HI UR4, URZ, 0x1f, UR6 ;  /* 0x0000001fff047899 */ /* 0x000fe40008011406 */
[----:B------:R-:W-:Y:S02]  /*17c0*/  USEL UR56, UR57, 0xa, UP0 ;  /* 0x0000000a39387887 */ /* 0x000fe40008000000 */
[----:B------:R-:W-:Y:S02]  /*17d0*/  ULEA.HI UR4, UR4, UR6, URZ, 0x6 ;  /* 0x0000000604047291 */ /* 0x000fe4000f8f30ff */
[----:B------:R-:W-:Y:S02]  /*17e0*/  UIADD3 UR38, UPT, UPT, UR56, -0x1, URZ ;  /* 0xffffffff38267890 */ /* 0x000fe4000fffe0ff */
[----:B------:R-:W-:Y:S02]  /*17f0*/  @UP1 UIADD3 UR38, UPT, UPT, UR56, URZ, URZ ;  /* 0x000000ff38261290 */ /* 0x000fe4000fffe0ff */
[----:B------:R-:W-:-:S02]  /*1800*/  USHF.L.U32 UR61, UR20, 0x7, URZ ;  /* 0x00000007143d7899 */ /* 0x000fc400080006ff */
[----:B------:R-:W-:Y:S01]  /*1810*/  UIADD3 UR60, UPT, UPT, UR7, 0x7e, URZ ;  /* 0x0000007e073c7890 */ /* 0x000fe2000fffe0ff */
[----:B------:R-:W2:Y:S01]  /*1820*/  LDCU UR54, c[0x0][0x374] ;  /* 0x00006e80ff3677ac */ /* 0x000ea20008000800 */
[----:B------:R-:W-:Y:S02]  /*1830*/  ULOP3.LUT UR59, UR8, 0x20, URZ, 0xc0, !UPT ;  /* 0x00000020083b7892 */ /* 0x000fe4000f8ec0ff */
[----:B------:R-:W-:Y:S02]  /*1840*/  USHF.R.S32.HI UR53, URZ, 0x6, UR4 ;  /* 0x00000006ff357899 */ /* 0x000fe40008011404 */
[----:B------:R-:W-:Y:S02]  /*1850*/  UIADD3 UR58, UPT, UPT, UR57, -UR56, URZ ;  /* 0x80000038393a7290 */ /* 0x000fe4000fffe0ff */
[----:B------:R-:W-:Y:S01]  /*1860*/  UIADD3 UR38, UPT, UPT, UR38, 0x1, URZ ;  /* 0x0000000126267890 */ /* 0x000fe2000fffe0ff */
[----:B------:R-:W-:Y:S01]  /*1870*/  UMOV UR26, 0x1 ;  /* 0x00000001001a7882 */ /* 0x000fe20000000000 */
[----:B-1--4-:R-:W-:-:S10]  /*1880*/  UMOV UR30, URZ ;  /* 0x000000ff001e7c82 */ /* 0x012fd40008000000 */
.L_x_40:
[----:B------:R-:W-:Y:S01]  /*1890*/  IMAD.U32 R4, RZ, RZ, UR53 ;  /* 0x00000035ff047e24 */ /* 0x000fe2000f8e00ff */
[----:B------:R-:W1:Y:S04]  /*18a0*/  LDCU UR52, c[0x0][0x5c4] ;  /* 0x0000b880ff3477ac */ /* 0x000e680008000800 */
[-C--:B------:R-:W-:Y:S01]  /*18b0*/  IABS R0, R4.reuse ;  /* 0x0000000400007213 */ /* 0x080fe20000000000 */
[----:B------:R-:W-:Y:S01]  /*18c0*/  UMOV UR27, 0x400 ;  /* 0x00000400001b7882 */ /* 0x000fe20000000000 */
[----:B------:R-:W-:Y:S01]  /*18d0*/  IABS R4, R4 ;  /* 0x0000000400047213 */ /* 0x000fe20000000000 */
[----:B------:R-:W-:Y:S01]  /*18e0*/  UMOV UR15, URZ ;  /* 0x000000ff000f7c82 */ /* 0x000fe20008000000 */
[----:B------:R-:W-:Y:S01]  /*18f0*/  R2UR UR6, R0 ;  /* 0x00000000000672ca */ /* 0x000fe200000e0000 */
[----:B-1----:R-:W-:-:S12]  /*1900*/  IMAD.U32 R3, RZ, RZ, UR52 ;  /* 0x00000034ff037e24 */ /* 0x002fd8000f8e00ff */
[----:B------:R-:W1:Y:S08]  /*1910*/  I2F.RP R6, UR6 ;  /* 0x0000000600067d06 */ /* 0x000e700008209400 */
[----:B-1----:R-:W1:Y:S02]  /*1920*/  MUFU.RCP R5, R6 ;  /* 0x0000000600057308 */ /* 0x002e640000001000 */
[----:B-1----:R-:W-:-:S06]  /*1930*/  VIADD R5, R5, 0xffffffe ;  /* 0x0ffffffe05057836 */ /* 0x002fcc0000000000 */
[----:B------:R-:W1:Y:S02]  /*1940*/  F2I.FTZ.U32.TRUNC.NTZ R0, R5 ;  /* 0x0000000500007305 */ /* 0x000e64000021f000 */
[----:B-1----:R-:W-:Y:S02]  /*1950*/  R2UR UR5, R0 ;  /* 0x00000000000572ca */ /* 0x002fe400000e0000 */
[----:B------:R-:W-:Y:S01]  /*1960*/  IABS R0, R3 ;  /* 0x0000000300007213 */ /* 0x000fe20000000000 */
[----:B------:R-:W-:-:S03]  /*1970*/  IMAD.U32 R3, RZ, RZ, UR23 ;  /* 0x00000017ff037e24 */ /* 0x000fc6000f8e00ff */
[----:B------:R-:W-:Y:S01]  /*1980*/  R2UR UR8, R0 ;  /* 0x00000000000872ca */ /* 0x000fe200000e0000 */
[----:B------:R-:W-:Y:S01]  /*1990*/  IMAD.MOV R0, RZ, RZ, -R4 ;  /* 0x000000ffff007224 */ /* 0x000fe200078e0a04 */
[----:B------:R-:W-:-:S04]  /*19a0*/  IABS R3, R3 ;  /* 0x0000000300037213 */ /* 0x000fc80000000000 */
[----:B------:R-:W-:Y:S01]  /*19b0*/  R2UR UR9, R3 ;  /* 0x00000000030972ca */ /* 0x000fe200000e0000 */
[----:B------:R-:W-:-:S04]  /*19c0*/  UIADD3 UR4, UPT, UPT, URZ, -UR5, URZ ;  /* 0x80000005ff047290 */ /* 0x000fc8000fffe0ff */
[----:B------:R-:W-:Y:S02]  /*19d0*/  UIMAD UR7, UR4, UR6, URZ ;  /* 0x00000006040772a4 */ /* 0x000fe4000f8e02ff */
[----:B------:R-:W1:Y:S01]  /*19e0*/  I2F.RP R3, UR8 ;  /* 0x0000000800037d06 */ /* 0x000e620008209400 */
[----:B------:R-:W-:Y:S02]  /*19f0*/  UMOV UR4, URZ ;  /* 0x000000ff00047c82 */ /* 0x000fe40008000000 */
[----:B------:R-:W-:Y:S02]  /*1a00*/  UIMAD.WIDE.U32 UR4, UR5, UR7, UR4 ;  /* 0x00000007050472a5 */ /* 0x000fe4000f8e0004 */
[----:B------:R-:W-:-:S05]  /*1a10*/  R2UR UR7, R0 ;  /* 0x00000000000772ca */ /* 0x000fca00000e0000 */
[----:B------:R-:W-:Y:S02]  /*1a20*/  UMOV UR4, UR5 ;  /* 0x0000000500047c82 */ /* 0x000fe40008000000 */
[----:B------:R-:W-:Y:S01]  /*1a30*/  UIMAD.WIDE.U32 UR4, UR4, UR9, URZ ;  /* 0x00000009040472a5 */ /* 0x000fe2000f8e00ff */
[----:B-1----:R-:W1:Y:S06]  /*1a40*/  MUFU.RCP R0, R3 ;  /* 0x0000000300007308 */ /* 0x002e6c0000001000 */
[----:B------:R-:W-:Y:S02]  /*1a50*/  UMOV UR4, UR5 ;  /* 0x0000000500047c82 */ /* 0x000fe40008000000 */
[----:B------:R-:W-:-:S04]  /*1a60*/  UIMAD UR5, UR4, UR7, UR9 ;  /* 0x00000007040572a4 */ /* 0x000fc8000f8e0209 */
[----:B------:R-:W-:Y:S01]  /*1a70*/  UISETP.GT.U32.AND UP0, UPT, UR6, UR5, UPT ;  /* 0x000000050600728c */ /* 0x000fe2000bf04070 */
[----:B-1----:R-:W-:Y:S02]  /*1a80*/  VIADD R0, R0, 0xffffffe ;  /* 0x0ffffffe00007836 */ /* 0x002fe40000000000 */
[----:B------:R-:W-:-:S08]  /*1a90*/  IMAD.U32 R3, RZ, RZ, UR26 ;  /* 0x0000001aff037e24 */ /* 0x000fd0000f8e00ff */
[----:B------:R-:W-:Y:S01]  /*1aa0*/  @!UP0 UIADD3 UR5, UPT, UPT, UR5, -UR6, URZ ;  /* 0x8000000605058290 */ /* 0x000fe2000fffe0ff */
[----:B------:R-:W1:Y:S01]  /*1ab0*/  F2I.FTZ.U32.TRUNC.NTZ R0, R0 ;  /* 0x0000000000007305 */ /* 0x000e62000021f000 */
[----:B------:R-:W-:Y:S01]  /*1ac0*/  @!UP0 UIADD3 UR4, UPT, UPT, UR4, 0x1, URZ ;  /* 0x0000000104048890 */ /* 0x000fe2000fffe0ff */
[----:B------:R-:W-:Y:S01]  /*1ad0*/  SHF.L.U32 R3, R3, 0x1f, RZ ;  /* 0x0000001f03037819 */ /* 0x000fe200000006ff */
[----:B------:R-:W-:Y:S01]  /*1ae0*/  UISETP.GE.U32.AND UP1, UPT, UR5, UR6, UPT ;  /* 0x000000060500728c */ /* 0x000fe2000bf26070 */
[----:B------:R-:W3:Y:S01]  /*1af0*/  S2UR UR6, SR_CgaCtaId ;  /* 0x00000000000679c3 */ /* 0x000ee20000008800 */
[----:B------:R-:W-:-:S04]  /*1b00*/  ULOP3.LUT UR5, UR23, UR53, URZ, 0x3c, !UPT ;  /* 0x0000003517057292 */ /* 0x000fc8000f8e3cff */
[----:B------:R-:W-:-:S05]  /*1b10*/  UISETP.GE.AND UP0, UPT, UR5, URZ, UPT ;  /* 0x000000ff0500728c */ /* 0x000fca000bf06270 */
[----:B------:R-:W-:Y:S01]  /*1b20*/  @UP1 UIADD3 UR4, UPT, UPT, UR4, 0x1, URZ ;  /* 0x0000000104041890 */ /* 0x000fe2000fffe0ff */
[----:B-1----:R-:W-:Y:S01]  /*1b30*/  R2UR UR7, R0 ;  /* 0x00000000000772ca */ /* 0x002fe200000e0000 */
[----:B------:R-:W-:-:S05]  /*1b40*/  UISETP.NE.AND UP1, UPT, UR53, URZ, UPT ;  /* 0x000000ff3500728c */ /* 0x000fca000bf25270 */
[----:B------:R-:W-:Y:S02]  /*1b50*/  UMOV UR5, UR4 ;  /* 0x0000000400057c82 */ /* 0x000fe40008000000 */
[----:B------:R-:W-:-:S04]  /*1b60*/  @!UP0 UIADD3 UR5, UPT, UPT, -UR5, URZ, URZ ;  /* 0x000000ff05058290 */ /* 0x000fc8000fffe1ff */
[----:B------:R-:W-:Y:S02]  /*1b70*/  @!UP1 ULOP3.LUT UR5, URZ, UR53, URZ, 0x33, !UPT ;  /* 0x00000035ff059292 */ /* 0x000fe4000f8e33ff */
[----:B---3--:R-:W-:Y:S02]  /*1b80*/  ULEA UR27, UR6, UR27, 0x18 ;  /* 0x0000001b061b7291 */ /* 0x008fe4000f8ec0ff */
[----:B------:R-:W-:Y:S02]  /*1b90*/  UIADD3 UR4, UPT, UPT, URZ, -UR7, URZ ;  /* 0x80000007ff047290 */ /* 0x000fe4000fffe0ff */
[----:B------:R-:W-:Y:S01]  /*1ba0*/  IMAD.U32 R0, RZ, RZ, UR5 ;  /* 0x00000005ff007e24 */ /* 0x000fe2000f8e00ff */
[----:B------:R-:W-:Y:S02]  /*1bb0*/  ULEA UR6, UR30, UR27, 0x3 ;  /* 0x0000001b1e067291 */ /* 0x000fe4000f8e18ff */
[----:B------:R-:W-:Y:S02]  /*1bc0*/  UIMAD UR4, UR4, UR8, URZ ;  /* 0x00000008040472a4 */ /* 0x000fe4000f8e02ff */
[----:B------:R-:W-:-:S04]  /*1bd0*/  IABS R0, R0 ;  /* 0x0000000000007213 */ /* 0x000fc80000000000 */
[----:B------:R-:W-:Y:S01]  /*1be0*/  R2UR UR9, R0 ;  /* 0x00000000000972ca */ /* 0x000fe200000e0000 */
[----:B------:R1:W3:Y:S01]  /*1bf0*/  SYNCS.PHASECHK.TRANS64.TRYWAIT P0, [UR6+0x50], R3 ;  /* 0x00005003ff0075a7 */ /* 0x0002e20008001106 */
[----:B------:R-:W-:Y:S02]  /*1c00*/  UMOV UR6, URZ ;  /* 0x000000ff00067c82 */ /* 0x000fe40008000000 */
[----:B------:R-:W-:-:S07]  /*1c10*/  UIMAD.WIDE.U32 UR6, UR7, UR4, UR6 ;  /* 0x00000004070672a5 */ /* 0x000fce000f8e0006 */
[----:B------:R-:W-:Y:S02]  /*1c20*/  UMOV UR6, UR7 ;  /* 0x0000000700067c82 */ /* 0x000fe40008000000 */
[----:B------:R-:W-:-:S07]  /*1c30*/  UIMAD.WIDE.U32 UR6, UR6, UR9, URZ ;  /* 0x00000009060672a5 */ /* 0x000fce000f8e00ff */
[----:B------:R-:W-:Y:S02]  /*1c40*/  UMOV UR4, UR7 ;  /* 0x0000000700047c82 */ /* 0x000fe40008000000 */
[----:B------:R-:W-:-:S04]  /*1c50*/  UIADD3 UR6, UPT, UPT, -UR4, URZ, URZ ;  /* 0x000000ff04067290 */ /* 0x000fc8000fffe1ff */
[----:B------:R-:W-:-:S04]  /*1c60*/  UIMAD UR6, UR8, UR6, UR9 ;  /* 0x00000006080672a4 */ /* 0x000fc8000f8e0209 */
[----:B------:R-:W-:-:S11]  /*1c70*/  UISETP.GT.U32.AND UP0, UPT, UR8, UR6, UPT ;  /* 0x000000060800728c */ /* 0x000fd6000bf04070 */
[----:B------:R-:W-:Y:S02]  /*1c80*/  @!UP0 UIADD3 UR6, UPT, UPT, UR6, -UR8, URZ ;  /* 0x8000000806068290 */ /* 0x000fe4000fffe0ff */
[----:B------:R-:W-:Y:S02]  /*1c90*/  @!UP0 UIADD3 UR4, UPT, UPT, UR4, 0x1, URZ ;  /* 0x0000000104048890 */ /* 0x000fe4000fffe0ff */
[----:B------:R-:W-:Y:S02]  /*1ca0*/  UISETP.GE.U32.AND UP1, UPT, UR6, UR8, UPT ;  /* 0x000000080600728c */ /* 0x000fe4000bf26070 */
[----:B------:R-:W-:-:S04]  /*1cb0*/  ULOP3.LUT UR6, UR5, UR52, URZ, 0x3c, !UPT ;  /* 0x0000003405067292 */ /* 0x000fc8000f8e3cff */
[----:B------:R-:W-:Y:S02]  /*1cc0*/  UISETP.GE.AND UP0, UPT, UR6, URZ, UPT ;  /* 0x000000ff0600728c */ /* 0x000fe4000bf06270 */
[----:B------:R-:W-:-:S03]  /*1cd0*/  ULEA.HI UR6, UR28, UR28, URZ, 0x1 ;  /* 0x0000001c1c067291 */ /* 0x000fc6000f8f08ff */
[----:B------:R-:W-:Y:S02]  /*1ce0*/  @UP1 UIADD3 UR4, UPT, UPT, UR4, 0x1, URZ ;  /* 0x0000000104041890 */ /* 0x000fe4000fffe0ff */
[----:B------:R-:W-:Y:S02]  /*1cf0*/  UISETP.NE.AND UP1, UPT, UR52, URZ, UPT ;  /* 0x000000ff3400728c */ /* 0x000fe4000bf25270 */
[----:B------:R-:W-:-:S03]  /*1d00*/  USHF.L.U32 UR6, UR6, 0x7, URZ ;  /* 0x0000000706067899 */ /* 0x000fc600080006ff */
[----:B------:R-:W-:Y:S01]  /*1d10*/  UMOV UR47, UR4 ;  /* 0x00000004002f7c82 */ /* 0x000fe20008000000 */
[----:B------:R-:W-:Y:S02]  /*1d20*/  UIADD3 UR4, UPT, UPT, -UR5, URZ, URZ ;  /* 0x000000ff05047290 */ /* 0x000fe4000fffe1ff */
[----:B------:R-:W-:Y:S02]  /*1d30*/  @!UP0 UIADD3 UR47, UPT, UPT, -UR47, URZ, URZ ;  /* 0x000000ff2f2f8290 */ /* 0x000fe4000fffe1ff */
[----:B------:R-:W-:Y:S02]  /*1d40*/  UISETP.GE.U32.AND UP0, UPT, UR60, 0x7f, UPT ;  /* 0x0000007f3c00788c */ /* 0x000fe4000bf06070 */
[----:B------:R-:W-:Y:S02]  /*1d50*/  @!UP1 ULOP3.LUT UR47, URZ, UR52, URZ, 0x33, !UPT ;  /* 0x00000034ff2f9292 */ /* 0x000fe4000f8e33ff */
[----:B------:R-:W-:Y:S02]  /*1d60*/  ULOP3.LUT UR34, UR6, 0xffffff00, URZ, 0xc0, !UPT ;  /* 0xffffff0006227892 */ /* 0x000fe4000f8ec0ff */
[----:B------:R-:W-:-:S02]  /*1d70*/  UIMAD UR4, UR53, UR4, UR23 ;  /* 0x00000004350472a4 */ /* 0x000fc4000f8e0217 */
[----:B------:R-:W-:Y:S02]  /*1d80*/  UIADD3 UR6, UPT, UPT, -UR47, URZ, URZ ;  /* 0x000000ff2f067290 */ /* 0x000fe4000fffe1ff */
[----:B------:R-:W-:Y:S02]  /*1d90*/  ULOP3.LUT UR34, UR34, 0x80, UR61, 0xf8, !UPT ;  /* 0x0000008022227892 */ /* 0x000fe4000f8ef83d */
[----:B------:R-:W-:Y:S02]  /*1da0*/  ULEA UR10, UR4, UR59, 0x6 ;  /* 0x0000003b040a7291 */ /* 0x000fe4000f8e30ff */
[----:B------:R-:W-:Y:S01]  /*1db0*/  UIMAD UR52, UR52, UR6, UR5 ;  /* 0x00000006343472a4 */ /* 0x000fe2000f8e0205 */
[----:B-1----:R-:W-:Y:S11]  /*1dc0*/  BRA.U !UP0, `(.L_x_23) ;  /* 0x00000005083c7547 */ /* 0x002ff6000b800000 */
[----:B------:R-:W1:Y:S01]  /*1dd0*/  LDCU.64 UR8, c[0x0][0x5b0] ;  /* 0x0000b600ff0877ac */ /* 0x000e620008000a00 */
[----:B------:R-:W1:Y:S01]  /*1de0*/  LDCU.64 UR36, c[0x0][0x5d8] ;  /* 0x0000bb00ff2477ac */ /* 0x000e620008000a00 */
[----:B------:R-:W4:Y:S01]  /*1df0*/  LDCU UR19, c[0x0][0x598] ;  /* 0x0000b300ff1377ac */ /* 0x000f220008000800 */
[----:B------:R-:W2:Y:S01]  /*1e00*/  LDCU UR18, c[0x0][0x58c] ;  /* 0x0000b180ff1277ac */ /* 0x000ea20008000800 */
[----:B------:R-:W2:Y:S01]  /*1e10*/  LDCU UR21, c[0x0][0x59c] ;  /* 0x0000b380ff1577ac */ /* 0x000ea20008000800 */
[----:B------:R-:W2:Y:S01]  /*1e20*/  LDCU UR20, c[0x0][0x5a0] ;  /* 0x0000b400ff1477ac */ /* 0x000ea20008000800 */
[----:B------:R-:W2:Y:S01]  /*1e30*/  LDCU.64 UR16, c[0x0][0x590] ;  /* 0x0000b200ff1077ac */ /* 0x000ea20008000a00 */
[----:B------:R-:W2:Y:S01]  /*1e40*/  LDCU.64 UR6, c[0x0][0x5b8] ;  /* 0x0000b700ff0677ac */ /* 0x000ea20008000a00 */
[----:B------:R-:W2:Y:S01]  /*1e50*/  LDCU.64 UR4, c[0x0][0x5d0] ;  /* 0x0000ba00ff0477ac */ /* 0x000ea20008000a00 */
[----:B-1----:R-:W-:Y:S02]  /*1e60*/  UIMAD UR36, UR52, UR8, UR36 ;  /* 0x00000008342472a4 */ /* 0x002fe4000f8e0224 */
[----:B------:R-:W-:-:S02]  /*1e70*/  UIMAD UR31, UR47, UR9, UR37 ;  /* 0x000000092f1f72a4 */ /* 0x000fc4000f8e0225 */
[----:B------:R-:W-:Y:S01]  /*1e80*/  UIADD3 UR42, UPT, UPT, UR34, 0x40, URZ ;  /* 0x00000040222a7890 */ /* 0x000fe2000fffe0ff */
[----:B------:R-:W-:Y:S01]  /*1e90*/  UMOV UR14, URZ ;  /* 0x000000ff000e7c82 */ /* 0x000fe20008000000 */
[----:B----4-:R-:W-:-:S10]  /*1ea0*/  UMOV UR22, UR30 ;  /* 0x0000001e00167c82 */ /* 0x010fd40008000000 */
.L_x_29:
[----:B------:R-:W-:Y:S01]  /*1eb0*/  @!P3 MOV R3, 0xa000 ;  /* 0x0000a0000003b802 */ /* 0x000fe20000000f00 */
[----:B------:R-:W-:Y:S01]  /*1ec0*/  ULEA UR11, UR22, UR27, 0x3 ;  /* 0x0000001b160b7291 */ /* 0x000fe2000f8e18ff */
[----:B---34-:R-:W-:Y:S11]  /*1ed0*/  @P0 BRA `(.L_x_24) ;  /* 0x0000000000100947 */ /* 0x018ff60003800000 */
[----:B------:R-:W-:Y:S04]  /*1ee0*/  MOV R0, UR26 ;  /* 0x0000001a00007c02 */ /* 0x000fe80008000f00 */
[----:B------:R-:W-:Y:S04]  /*1ef0*/  SHF.L.U32 R5, R0, 0x1f, RZ ;  /* 0x0000001f00057819 */ /* 0x000fe800000006ff */
[----:B------:R-:W1:Y:S02]  /*1f00*/  SYNCS.PHASECHK.TRANS64.TRYWAIT P0, [UR11+0x50], R5 ;  /* 0x00005005ff0075a7 */ /* 0x000e64000800110b */
[----:B-1----:R-:W-:Y:S05]  /*1f10*/  @!P0 BRA `(.L_x_25) ;  /* 0x0000007000908947 */ /* 0x002fea0003800000 */
.L_x_24:
[----:B------:R3:W-:Y:S01]  /*1f20*/  @!P3 SYNCS.ARRIVE.TRANS64 RZ, [UR11], R3 ;  /* 0x00000003ffffb9a7 */ /* 0x0007e2000800000b */
[----:B------:R-:W-:Y:S04]  /*1f30*/  ULOP3.LUT UR8, UR46, 0x2, URZ, 0xfc, !UPT ;  /* 0x000000022e087892 */ /* 0x000fe8000f8efcff */
[----:B------:R-:W-:Y:S09]  /*1f40*/  UISETP.NE.AND UP0, UPT, UR8, 0x2, UPT ;  /* 0x000000020800788c */ /* 0x000ff2000bf05270 */
[----:B------:R-:W-:Y:S05]  /*1f50*/  BRA.U UP0, `(.L_x_26) ;  /* 0x0000000100047547 */ /* 0x000fea000b800000 */
[----:B--2---:R-:W-:Y:S05]  /*1f60*/  BPT.TRAP 0x1 ;  /* 0x000000040000795c */ /* 0x004fea0000300000 */
.L_x_26:
[----:B------:R-:W-:Y:S04]  /*1f70*/  BSSY.RECONVERGENT B0, `(.L_x_27) ;  /* 0x0000003000007945 */ /* 0x000fe80003800200 */
[----:B------:R-:W-:Y:S05]  /*1f80*/  @P2 BRA `(.L_x_28) ;  /* 0x0000000000042947 */ /* 0x000fea0003800000 */
[----:B--2---:R-:W-:Y:S05]  /*1f90*/  BPT.TRAP 0x1 ;  /* 0x000000040000795c */ /* 0x004fea0000300000 */
.L_x_28:
[----:B--2---:R-:W-:Y:S05]  /*1fa0*/  BSYNC.RECONVERGENT B0 ;  /* 0x0000000000007941 */ /* 0x004fea0003800200 */
.L_x_27:
[----:B------:R-:W-:Y:S02]  /*1fb0*/  UIADD3 UR8, UPT, UPT, UR22, 0x1, URZ ;  /* 0x0000000116087890 */ /* 0x000fe4000fffe0ff */
[----:B------:R-:W-:Y:S02]  /*1fc0*/  USHF.L.U32 UR35, UR14, 0x6, URZ ;  /* 0x000000060e237899 */ /* 0x000fe400080006ff */
[----:B------:R-:W-:Y:S02]  /*1fd0*/  UISETP.NE.AND UP0, UPT, UR8, 0xa, UPT ;  /* 0x0000000a0800788c */ /* 0x000fe4000bf05270 */
[----:B------:R-:W-:Y:S02]  /*1fe0*/  UISETP.NE.AND UP2, UPT, UR18, 0x1, UPT ;  /* 0x000000011200788c */ /* 0x000fe4000bf45270 */
[----:B------:R-:W-:Y:S02]  /*1ff0*/  USEL UR9, URZ, 0x1, UP0 ;  /* 0x00000001ff097887 */ /* 0x000fe40008000000 */
[----:B------:R-:W-:Y:S02]  /*2000*/  USEL UR30, UR8, URZ, UP0 ;  /* 0x000000ff081e7287 */ /* 0x000fe40008000000 */
[----:B------:R-:W-:Y:S02]  /*2010*/  ULOP3.LUT UR26, UR26, UR9, URZ, 0x3c, !UPT ;  /* 0x000000091a1a7292 */ /* 0x000fe4000f8e3cff */
[----:B------:R-:W-:Y:S02]  /*2020*/  ULEA UR8, UR30, UR27, 0x3 ;  /* 0x0000001b1e087291 */ /* 0x000fe4000f8e18ff */
[----:B------:R-:W-:Y:S02]  /*2030*/  UIADD3 UR24, UP1, UPT, UR48, 0x80, URZ ;  /* 0x0000008030187890 */ /* 0x000fe4000ff3e0ff */
[----:B------:R-:W-:Y:S01]  /*2040*/  ULEA UR15, UR22, UR27, 0xe ;  /* 0x0000001b160f7291 */ /* 0x000fe2000f8e70ff */
[----:B-1----:R-:W-:Y:S01]  /*2050*/  MOV R0, UR26 ;  /* 0x0000001a00007c02 */ /* 0x002fe20008000f00 */
[----:B------:R-:W-:Y:S02]  /*2060*/  ULOP3.LUT UR33, UR11, 0xfefffff8, URZ, 0xc0, !UPT ;  /* 0xfefffff80b217892 */ /* 0x000fe4000f8ec0ff */
[----:B------:R-:W-:Y:S01]  /*2070*/  UIADD3.X UR25, UPT, UPT, URZ, UR49, URZ, UP1, !UPT ;  /* 0x00000031ff197290 */ /* 0x000fe20008ffe4ff */
[----:B---3--:R-:W-:Y:S01]  /*2080*/  SHF.L.U32 R3, R0, 0x1f, RZ ;  /* 0x0000001f00037819 */ /* 0x008fe200000006ff */
[----:B------:R-:W-:Y:S02]  /*2090*/  UIADD3 UR32, UPT, UPT, UR15, 0x6400, URZ ;  /* 0x000064000f207890 */ /* 0x000fe4000fffe0ff */
[----:B------:R-:W-:Y:S01]  /*20a0*/  UIADD3 UR40, UPT, UPT, UR15, 0x8400, URZ ;  /* 0x000084000f287890 */ /* 0x000fe2000fffe0ff */
[----:B------:R1:W4:Y:S01]  /*20b0*/  SYNCS.PHASECHK.TRANS64.TRYWAIT P0, [UR8+0x50], R3 ;  /* 0x00005003ff0075a7 */ /* 0x0003220008001108 */
[----:B------:R-:W-:Y:S02]  /*20c0*/  UIMAD.WIDE.U32 UR8, UR35, UR16, URZ ;  /* 0x00000010230872a5 */ /* 0x000fe4000f8e00ff */
[----:B------:R-:W-:Y:S02]  /*20d0*/  UIADD3 UR28, UP0, UPT, UR48, 0x180, URZ ;  /* 0x00000180301c7890 */ /* 0x000fe4000ff1e0ff */
[----:B------:R-:W-:Y:S02]  /*20e0*/  USHF.R.U32.HI UR9, URZ, UR17, UR9 ;  /* 0x00000011ff097299 */ /* 0x000fe40008011609 */
[----:B------:R-:W-:Y:S02]  /*20f0*/  ULEA UR22, UR22, UR27, 0xc ;  /* 0x0000001b16167291 */ /* 0x000fe4000f8e60ff */
[----:B------:R-:W-:Y:S02]  /*2100*/  USEL UR9, UR35, UR9, !UP2 ;  /* 0x0000000923097287 */ /* 0x000fe4000d000000 */
[----:B------:R-:W-:Y:S02]  /*2110*/  UISETP.NE.AND UP2, UPT, UR19, 0x1, UPT ;  /* 0x000000011300788c */ /* 0x000fe4000bf45270 */
[----:B------:R-:W-:Y:S02]  /*2120*/  UIMAD.WIDE.U32 UR12, UR9, UR21, URZ ;  /* 0x00000015090c72a5 */ /* 0x000fe4000f8e00ff */
[----:B------:R-:W-:Y:S02]  /*2130*/  UIADD3 UR11, UPT, UPT, -UR9, URZ, URZ ;  /* 0x000000ff090b7290 */ /* 0x000fe4000fffe1ff */
[----:B------:R-:W-:Y:S02]  /*2140*/  USHF.R.U32.HI UR13, URZ, UR20, UR13 ;  /* 0x00000014ff0d7299 */ /* 0x000fe4000801160d */
[----:B------:R-:W-:Y:S02]  /*2150*/  UIMAD UR11, UR18, UR11, UR35 ;  /* 0x0000000b120b72a4 */ /* 0x000fe4000f8e0223 */
[----:B------:R-:W-:Y:S02]  /*2160*/  USEL UR13, UR9, UR13, !UP2 ;  /* 0x0000000d090d7287 */ /* 0x000fe4000d000000 */
[----:B------:R-:W-:Y:S02]  /*2170*/  UPRMT UR23, UR36, 0x40, UR31 ;  /* 0x0000004024177896 */ /* 0x000fe4000800001f */
[----:B------:R-:W-:Y:S01]  /*2180*/  UIADD3 UR8, UPT, UPT, -UR13, URZ, URZ ;  /* 0x000000ff0d087290 */ /* 0x000fe2000fffe1ff */
[----:B------:R-:W-:Y:S01]  /*2190*/  UMOV UR44, 0x0 ;  /* 0x00000000002c7882 */ /* 0x000fe20000000000 */
[----:B------:R-:W-:Y:S01]  /*21a0*/  UMOV UR45, 0x10000000 ;  /* 0x10000000002d7882 */ /* 0x000fe20000000000 */
[----:B------:R-:W-:Y:S01]  /*21b0*/  UIMAD UR11, UR11, UR6, UR4 ;  /* 0x000000060b0b72a4 */ /* 0x000fe2000f8e0204 */
[----:B------:R-:W-:Y:S01]  /*21c0*/  UTMALDG.2D.2CTA [UR32], [UR24], desc[UR44] ;  /* 0x00002c20180075b4 */ /* 0x000fe20008209000 */
[----:B------:R-:W-:Y:S02]  /*21d0*/  UIMAD UR9, UR19, UR8, UR9 ;  /* 0x00000008130972a4 */ /* 0x000fe4000f8e0209 */
[----:B------:R-:W-:Y:S01]  /*21e0*/  UIADD3.X UR29, UPT, UPT, URZ, UR49, URZ, UP0, !UPT ;  /* 0x00000031ff1d7290 */ /* 0x000fe200087fe4ff */
[----:B------:R-:W-:Y:S01]  /*21f0*/  UMOV UR41, UR33 ;  /* 0x0000002100297c82 */ /* 0x000fe20008000000 */
[----:B------:R-:W-:Y:S01]  /*2200*/  UMOV UR43, UR35 ;  /* 0x00000023002b7c82 */ /* 0x000fe20008000000 */
[----:B------:R-:W-:Y:S01]  /*2210*/  UIADD3 UR8, UPT, UPT, UR22, 0x2e400, URZ ;  /* 0x0002e40016087890 */ /* 0x000fe2000fffe0ff */
[----:B------:R-:W-:Y:S01]  /*2220*/  UTMALDG.2D.2CTA [UR40], [UR24], desc[UR44] ;  /* 0x00002c28180075b4 */ /* 0x000fe20008209000 */
[----:B------:R-:W-:Y:S02]  /*2230*/  UIMAD UR12, UR9, UR7, UR5 ;  /* 0x00000007090c72a4 */ /* 0x000fe4000f8e0205 */
[----:B------:R-:W-:Y:S01]  /*2240*/  UPRMT UR15, UR23, 0x5410, URZ ;  /* 0x00005410170f7896 */ /* 0x000fe200080000ff */
[----:B------:R-:W-:Y:S01]  /*2250*/  UMOV UR9, UR33 ;  /* 0x0000002100097c82 */ /* 0x000fe20008000000 */
[----:B------:R-:W-:Y:S01]  /*2260*/  UIADD3 UR14, UPT, UPT, UR14, 0x1, URZ ;  /* 0x000000010e0e7890 */ /* 0x000fe2000fffe0ff */
[----:B------:R-:W-:Y:S03]  /*2270*/  UMOV UR22, UR30 ;  /* 0x0000001e00167c82 */ /* 0x000fe60008000000 */
[----:B------:R-:W-:Y:S03]  /*2280*/  UISETP.NE.AND UP0, UPT, UR14, UR38, UPT ;  /* 0x000000260e00728c */ /* 0x000fe6000bf05270 */
[----:B------:R2:W-:Y:S02]  /*2290*/  UTMALDG.4D.IM2COL.2CTA [UR8], [UR28], UR15, desc[UR44] ;  /* 0x00002c081c0073b4 */ /* 0x0005e4000825900f */
[----:B--2---:R-:W-:Y:S04]  /*22a0*/  UMOV UR15, UR38 ;  /* 0x00000026000f7c82 */ /* 0x004fe80008000000 */
[----:B-1----:R-:W-:Y:S05]  /*22b0*/  BRA.U UP0, `(.L_x_29) ;  /* 0xfffffff900fc7547 */ /* 0x002fea000b83ffff */
.L_x_23:
[----:B------:R-:W-:Y:S01]  /*22c0*/  ULEA UR4, UR30, UR27, 0x3 ;  /* 0x0000001b1e047291 */ /* 0x000fe2000f8e18ff */
[----:B------:R-:W-:Y:S01]  /*22d0*/  MOV R0, UR26 ;  /* 0x0000001a00007c02 */ /* 0x000fe20008000f00 */
[----:B------:R-:W-:Y:S01]  /*22e0*/  @!P1 SYNCS.ARRIVE.TRANS64.A1T0 RZ, [UR27+0xd8], RZ ;  /* 0x0000d8ffffff99a7 */ /* 0x000fe2000810001b */
[----:B------:R-:W-:Y:S02]  /*22f0*/  UISETP.GT.AND UP0, UPT, UR57, UR56, UPT ;  /* 0x000000383900728c */ /* 0x000fe4000bf04270 */
[----:B------:R-:W-:-:S04]  /*2300*/  SHF.L.U32 R0, R0, 0x1f, RZ ;  /* 0x0000001f00007819 */ /* 0x000fc800000006ff */
[----:B---34-:R1:W3:Y:S03]  /*2310*/  SYNCS.PHASECHK.TRANS64.TRYWAIT P0, [UR4+0x50], R0 ;  /* 0x00005000ff0075a7 */ /* 0x0182e60008001104 */
[----:B------:R-:W-:Y:S05]  /*2320*/  BRA.U !UP0, `(.L_x_30) ;  /* 0x00000005083c7547 */ /* 0x000fea000b800000 */
[----:B------:R-:W4:Y:S01]  /*2330*/  LDCU.64 UR8, c[0x0][0x5b0] ;  /* 0x0000b600ff0877ac */ /* 0x000f220008000a00 */
[----:B------:R-:W4:Y:S01]  /*2340*/  LDCU.64 UR36, c[0x0][0x5d8] ;  /* 0x0000bb00ff2477ac */ /* 0x000f220008000a00 */
[----:B------:R-:W1:Y:S01]  /*2350*/  LDCU UR18, c[0x0][0x598] ;  /* 0x0000b300ff1277ac */ /* 0x000e620008000800 */
[----:B------:R-:W1:Y:S01]  /*2360*/  LDCU UR14, c[0x0][0x58c] ;  /* 0x0000b180ff0e77ac */ /* 0x000e620008000800 */
[----:B------:R-:W1:Y:S01]  /*2370*/  LDCU UR20, c[0x0][0x59c] ;  /* 0x0000b380ff1477ac */ /* 0x000e620008000800 */
[----:B------:R-:W1:Y:S01]  /*2380*/  LDCU UR19, c[0x0][0x5a0] ;  /* 0x0000b400ff1377ac */ /* 0x000e620008000800 */
[----:B----4-:R-:W-:Y:S01]  /*2390*/  UIMAD UR31, UR47, UR9, UR37 ;  /* 0x000000092f1f72a4 */ /* 0x010fe2000f8e0225 */
[----:B------:R-:W4:Y:S01]  /*23a0*/  LDCU.64 UR16, c[0x0][0x590] ;  /* 0x0000b200ff1077ac */ /* 0x000f220008000a00 */
[----:B------:R-:W1:Y:S01]  /*23b0*/  LDCU.64 UR6, c[0x0][0x5b8] ;  /* 0x0000b700ff0677ac */ /* 0x000e620008000a00 */
[----:B------:R-:W1:Y:S01]  /*23c0*/  LDCU.64 UR4, c[0x0][0x5d0] ;  /* 0x0000ba00ff0477ac */ /* 0x000e620008000a00 */
[----:B------:R-:W-:-:S02]  /*23d0*/  UIMAD UR36, UR52, UR8, UR36 ;  /* 0x00000008342472a4 */ /* 0x000fc4000f8e0224 */
[----:B------:R-:W-:Y:S02]  /*23e0*/  UIADD3 UR37, UPT, UPT, UR58, UR15, URZ ;  /* 0x0000000f3a257290 */ /* 0x000fe4000fffe0ff */
[----:B------:R-:W-:Y:S01]  /*23f0*/  UIADD3 UR42, UPT, UPT, UR34, 0x40, URZ ;  /* 0x00000040222a7890 */ /* 0x000fe2000fffe0ff */
[----:B------:R-:W-:-:S11]  /*2400*/  UMOV UR11, UR30 ;  /* 0x0000001e000b7c82 */ /* 0x000fd60008000000 */
.L_x_36:
[----:B------:R-:W-:Y:S01]  /*2410*/  @!P3 MOV R3, 0xa000 ;  /* 0x0000a0000003b802 */ /* 0x000fe20000000f00 */
[----:B------:R-:W-:Y:S01]  /*2420*/  ULEA UR21, UR11, UR27, 0x3 ;  /* 0x0000001b0b157291 */ /* 0x000fe2000f8e18ff */
[----:B--23--:R-:W-:Y:S11]  /*2430*/  @P0 BRA `(.L_x_31) ;  /* 0x0000000000100947 */ /* 0x00cff60003800000 */
[----:B-1----:R-:W-:Y:S04]  /*2440*/  MOV R0, UR26 ;  /* 0x0000001a00007c02 */ /* 0x002fe80008000f00 */
[----:B------:R-:W-:Y:S04]  /*2450*/  SHF.L.U32 R5, R0, 0x1f, RZ ;  /* 0x0000001f00057819 */ /* 0x000fe800000006ff */
[----:B------:R-:W1:Y:S02]  /*2460*/  SYNCS.PHASECHK.TRANS64.TRYWAIT P0, [UR21+0x50], R5 ;  /* 0x00005005ff0075a7 */ /* 0x000e640008001115 */
[----:B-1----:R-:W-:Y:S05]  /*2470*/  @!P0 BRA `(.L_x_32) ;  /* 0x0000006c00508947 */ /* 0x002fea0003800000 */
.L_x_31:
[----:B------:R3:W-:Y:S01]  /*2480*/  @!P3 SYNCS.ARRIVE.TRANS64 RZ, [UR21], R3 ;  /* 0x00000003ffffb9a7 */ /* 0x0007e20008000015 */
[----:B------:R-:W-:Y:S04]  /*2490*/  ULOP3.LUT UR8, UR46, 0x2, URZ, 0xfc, !UPT ;  /* 0x000000022e087892 */ /* 0x000fe8000f8efcff */
[----:B------:R-:W-:Y:S09]  /*24a0*/  UISETP.NE.AND UP0, UPT, UR8, 0x2, UPT ;  /* 0x000000020800788c */ /* 0x000ff2000bf05270 */
[----:B------:R-:W-:Y:S05]  /*24b0*/  BRA.U UP0, `(.L_x_33) ;  /* 0x0000000100047547 */ /* 0x000fea000b800000 */
[----:B-12-4-:R-:W-:Y:S05]  /*24c0*/  BPT.TRAP 0x1 ;  /* 0x000000040000795c */ /* 0x016fea0000300000 */
.L_x_33:
[----:B------:R-:W-:Y:S04]  /*24d0*/  BSSY.RECONVERGENT B0, `(.L_x_34) ;  /* 0x0000003000007945 */ /* 0x000fe80003800200 */
[----:B------:R-:W-:Y:S05]  /*24e0*/  @P2 BRA `(.L_x_35) ;  /* 0x0000000000042947 */ /* 0x000fea0003800000 */
[----:B-12-4-:R-:W-:Y:S05]  /*24f0*/  BPT.TRAP 0x1 ;  /* 0x000000040000795c */ /* 0x016fea0000300000 */
.L_x_35:
[----:B-12-4-:R-:W-:Y:S05]  /*2500*/  BSYNC.RECONVERGENT B0 ;  /* 0x0000000000007941 */ /* 0x016fea0003800200 */
.L_x_34:
[----:B------:R-:W-:Y:S02]  /*2510*/  UIADD3 UR8, UPT, UPT, UR11, 0x1, URZ ;  /* 0x000000010b087890 */ /* 0x000fe4000fffe0ff */
[----:B------:R-:W-:Y:S02]  /*2520*/  USHF.L.U32 UR35, UR15, 0x6, URZ ;  /* 0x000000060f237899 */ /* 0x000fe400080006ff */
[----:B------:R-:W-:Y:S02]  /*2530*/  UISETP.NE.AND UP0, UPT, UR8, 0xa, UPT ;  /* 0x0000000a0800788c */ /* 0x000fe4000bf05270 */
[----:B------:R-:W-:Y:S02]  /*2540*/  UIADD3 UR22, UP1, UPT, UR48, 0x80, URZ ;  /* 0x0000008030167890 */ /* 0x000fe4000ff3e0ff */
[----:B------:R-:W-:Y:S02]  /*2550*/  USEL UR9, URZ, 0x1, UP0 ;  /* 0x00000001ff097887 */ /* 0x000fe40008000000 */
[----:B------:R-:W-:Y:S02]  /*2560*/  USEL UR30, UR8, URZ, UP0 ;  /* 0x000000ff081e7287 */ /* 0x000fe40008000000 */
[----:B------:R-:W-:Y:S02]  /*2570*/  ULOP3.LUT UR26, UR26, UR9, URZ, 0x3c, !UPT ;  /* 0x000000091a1a7292 */ /* 0x000fe4000f8e3cff */
[----:B------:R-:W-:Y:S02]  /*2580*/  ULEA UR8, UR30, UR27, 0x3 ;  /* 0x0000001b1e087291 */ /* 0x000fe4000f8e18ff */
[----:B------:R-:W-:Y:S02]  /*2590*/  UISETP.NE.AND UP0, UPT, UR14, 0x1, UPT ;  /* 0x000000010e00788c */ /* 0x000fe4000bf05270 */
[----:B------:R-:W-:Y:S01]  /*25a0*/  ULEA UR24, UR11, UR27, 0xe ;  /* 0x0000001b0b187291 */ /* 0x000fe2000f8e70ff */
[----:B------:R-:W-:Y:S01]  /*25b0*/  MOV R0, UR26 ;  /* 0x0000001a00007c02 */ /* 0x000fe20008000f00 */
[----:B------:R-:W-:Y:S02]  /*25c0*/  UISETP.NE.AND UP2, UPT, UR18, 0x1, UPT ;  /* 0x000000011200788c */ /* 0x000fe4000bf45270 */
[----:B------:R-:W-:Y:S01]  /*25d0*/  ULOP3.LUT UR33, UR21, 0xfefffff8, URZ, 0xc0, !UPT ;  /* 0xfefffff815217892 */ /* 0x000fe2000f8ec0ff */
[----:B---3--:R-:W-:Y:S01]  /*25e0*/  SHF.L.U32 R3, R0, 0x1f, RZ ;  /* 0x0000001f00037819 */ /* 0x008fe200000006ff */
[----:B------:R-:W-:Y:S02]  /*25f0*/  UIADD3.X UR23, UPT, UPT, URZ, UR49, URZ, UP1, !UPT ;  /* 0x00000031ff177290 */ /* 0x000fe40008ffe4ff */
[----:B------:R-:W-:Y:S01]  /*2600*/  UIADD3 UR32, UPT, UPT, UR24, 0x6400, URZ ;  /* 0x0000640018207890 */ /* 0x000fe2000fffe0ff */
[----:B------:R1:W2:Y:S01]  /*2610*/  SYNCS.PHASECHK.TRANS64.TRYWAIT P0, [UR8+0x50], R3 ;  /* 0x00005003ff0075a7 */ /* 0x0002a20008001108 */
[----:B------:R-:W-:Y:S02]  /*2620*/  UIMAD.WIDE.U32 UR8, UR35, UR16, URZ ;  /* 0x00000010230872a5 */ /* 0x000fe4000f8e00ff */
[----:B------:R-:W-:Y:S02]  /*2630*/  ULEA UR25, UR11, UR27, 0xc ;  /* 0x0000001b0b197291 */ /* 0x000fe4000f8e60ff */
[----:B------:R-:W-:Y:S02]  /*2640*/  USHF.R.U32.HI UR9, URZ, UR17, UR9 ;  /* 0x00000011ff097299 */ /* 0x000fe40008011609 */
[----:B------:R-:W-:Y:S02]  /*2650*/  UIADD3 UR40, UPT, UPT, UR24, 0x8400, URZ ;  /* 0x0000840018287890 */ /* 0x000fe4000fffe0ff */
[----:B------:R-:W-:Y:S02]  /*2660*/  USEL UR9, UR35, UR9, !UP0 ;  /* 0x0000000923097287 */ /* 0x000fe4000c000000 */
[----:B------:R-:W-:Y:S02]  /*2670*/  UIADD3 UR28, UP0, UPT, UR48, 0x180, URZ ;  /* 0x00000180301c7890 */ /* 0x000fe4000ff1e0ff */
[----:B------:R-:W-:Y:S02]  /*2680*/  UIMAD.WIDE.U32 UR12, UR9, UR20, URZ ;  /* 0x00000014090c72a5 */ /* 0x000fe4000f8e00ff */
[----:B------:R-:W-:Y:S02]  /*2690*/  UIADD3 UR11, UPT, UPT, -UR9, URZ, URZ ;  /* 0x000000ff090b7290 */ /* 0x000fe4000fffe1ff */
[----:B------:R-:W-:Y:S02]  /*26a0*/  UPRMT UR21, UR36, 0x40, UR31 ;  /* 0x0000004024157896 */ /* 0x000fe4000800001f */
[----:B------:R-:W-:Y:S02]  /*26b0*/  UIMAD UR11, UR14, UR11, UR35 ;  /* 0x0000000b0e0b72a4 */ /* 0x000fe4000f8e0223 */
[----:B------:R-:W-:Y:S02]  /*26c0*/  UIADD3.X UR29, UPT, UPT, URZ, UR49, URZ, UP0, !UPT ;  /* 0x00000031ff1d7290 */ /* 0x000fe400087fe4ff */
[----:B------:R-:W-:Y:S02]  /*26d0*/  UIMAD UR11, UR11, UR6, UR4 ;  /* 0x000000060b0b72a4 */ /* 0x000fe4000f8e0204 */
[----:B------:R-:W-:Y:S01]  /*26e0*/  UPRMT UR21, UR21, 0x5410, URZ ;  /* 0x0000541015157896 */ /* 0x000fe200080000ff */
[----:B------:R-:W-:Y:S01]  /*26f0*/  UMOV UR8, UR13 ;  /* 0x0000000d00087c82 */ /* 0x000fe20008000000 */
[----:B------:R-:W-:Y:S01]  /*2700*/  UMOV UR44, 0x0 ;  /* 0x00000000002c7882 */ /* 0x000fe20000000000 */
[----:B------:R-:W-:Y:S01]  /*2710*/  USHF.R.U32.HI UR8, URZ, UR19, UR8 ;  /* 0x00000013ff087299 */ /* 0x000fe20008011608 */
[----:B------:R-:W-:Y:S01]  /*2720*/  UMOV UR45, 0x10000000 ;  /* 0x10000000002d7882 */ /* 0x000fe20000000000 */
[----:B------:R-:W-:Y:S01]  /*2730*/  UMOV UR41, UR33 ;  /* 0x0000002100297c82 */ /* 0x000fe20008000000 */
[----:B------:R-:W-:Y:S01]  /*2740*/  UTMALDG.2D.2CTA [UR32], [UR22], desc[UR44] ;  /* 0x00002c20160075b4 */ /* 0x000fe20008209000 */
[----:B------:R-:W-:Y:S01]  /*2750*/  USEL UR13, UR9, UR8, !UP2 ;  /* 0x00000008090d7287 */ /* 0x000fe2000d000000 */
[----:B------:R-:W-:Y:S01]  /*2760*/  UMOV UR43, UR35 ;  /* 0x00000023002b7c82 */ /* 0x000fe20008000000 */
[----:B------:R-:W-:Y:S02]  /*2770*/  UIADD3 UR15, UPT, UPT, UR15, 0x1, URZ ;  /* 0x000000010f0f7890 */ /* 0x000fe4000fffe0ff */
[----:B------:R-:W-:Y:S01]  /*2780*/  UIADD3 UR8, UPT, UPT, -UR13, URZ, URZ ;  /* 0x000000ff0d087290 */ /* 0x000fe2000fffe1ff */
[----:B------:R-:W-:Y:S01]  /*2790*/  UTMALDG.2D.2CTA [UR40], [UR22], desc[UR44] ;  /* 0x00002c28160075b4 */ /* 0x000fe20008209000 */
[----:B------:R-:W-:Y:S02]  /*27a0*/  UISETP.NE.AND UP0, UPT, UR15, UR37, UPT ;  /* 0x000000250f00728c */ /* 0x000fe4000bf05270 */
[----:B------:R-:W-:Y:S02]  /*27b0*/  UIMAD UR9, UR18, UR8, UR9 ;  /* 0x00000008120972a4 */ /* 0x000fe4000f8e0209 */
[----:B------:R-:W-:Y:S02]  /*27c0*/  UIADD3 UR8, UPT, UPT, UR25, 0x2e400, URZ ;  /* 0x0002e40019087890 */ /* 0x000fe4000fffe0ff */
[----:B------:R-:W-:Y:S03]  /*27d0*/  UIMAD UR12, UR9, UR7, UR5 ;  /* 0x00000007090c72a4 */ /* 0x000fe6000f8e0205 */
[----:B------:R-:W-:Y:S06]  /*27e0*/  UMOV UR9, UR33 ;  /* 0x0000002100097c82 */ /* 0x000fec0008000000 */
[----:B------:R3:W-:Y:S02]  /*27f0*/  UTMALDG.4D.IM2COL.2CTA [UR8], [UR28], UR21, desc[UR44] ;  /* 0x00002c081c0073b4 */ /* 0x0007e40008259015 */
[----:B---3--:R-:W-:Y:S01]  /*2800*/  UMOV UR11, UR30 ;  /* 0x0000001e000b7c82 */ /* 0x008fe20008000000 */
[----:B-1----:R-:W-:Y:S05]  /*2810*/  BRA.U UP0, `(.L_x_36) ;  /* 0xfffffff900fc7547 */ /* 0x002fea000b83ffff */
.L_x_30:
[----:B------:R-:W-:Y:S01]  /*2820*/  SHF.L.U32 R3, R2, 0x1f, RZ ;  /* 0x0000001f02037819 */ /* 0x000fe200000006ff */
[----:B------:R-:W-:-:S03]  /*2830*/  NOP ;  /* 0x0000000000007918 */ /* 0x000fc60000000000 */
[----:B--23--:R-:W2:Y:S02]  /*2840*/  SYNCS.PHASECHK.TRANS64.TRYWAIT P0, [UR27+0xe0], R3 ;  /* 0x0000e003ff0075a7 */ /* 0x00cea4000800111b */
[----:B--2---:R-:W-:Y:S05]  /*2850*/  @!P0 BRA `(.L_x_37) ;  /* 0x0000006800708947 */ /* 0x004fea0003800000 */
.L_x_136:
[----:B------:R-:W2:Y:S01]  /*2860*/  LDS.128 R4, [UR27+0x120] ;  /* 0x0001201bff047984 */ /* 0x000ea20008000c00 */
[----:B------:R-:W-:Y:S02]  /*2870*/  UIADD3 UR4, UPT, UPT, UR27, 0xe8, URZ ;  /* 0x000000e81b047890 */ /* 0x000fe4000fffe0ff */
[----:B------:R-:W-:Y:S01]  /*2880*/  UISETP.GE.AND UP0, UPT, UR39, 0x1, UPT ;  /* 0x000000012700788c */ /* 0x000fe2000bf06270 */
[----:B------:R-:W-:Y:S01]  /*2890*/  @!PT LDS RZ, [RZ] ;  /* 0x00000000fffff984 */ /* 0x000fe20000000800 */
[----:B------:R-:W-:Y:S01]  /*28a0*/  @!PT LDS RZ, [RZ] ;  /* 0x00000000fffff984 */ /* 0x000fe20000000800 */
[----:B------:R-:W-:Y:S01]  /*28b0*/  @!PT LDS RZ, [RZ] ;  /* 0x00000000fffff984 */ /* 0x000fe20000000800 */
[----:B------:R-:W-:Y:S01]  /*28c0*/  @!PT LDS RZ, [RZ] ;  /* 0x00000000fffff984 */ /* 0x000fe20000000800 */
[----:B------:R3:W-:Y:S06]  /*28d0*/  MEMBAR.ALL.CTA ;  /* 0x0000000000007992 */ /* 0x0007ec0000008000 */
[----:B---3--:R-:W3:Y:S01]  /*28e0*/  FENCE.VIEW.ASYNC.S ;  /* 0x00000000000073c6 */ /* 0x008ee20000000000 */
[----:B------:R-:W-:-:S09]  /*28f0*/  UPRMT UR4, URZ, 0x654, UR4 ;  /* 0x00000654ff047896 */ /* 0x000fd20008000004 */
[----:B---3--:R-:W-:Y:S01]  /*2900*/  SYNCS.ARRIVE.TRANS64.RED.A1T0 RZ, [UR4], RZ ;  /* 0x000000ffffff79a7 */ /* 0x008fe20008100404 */
[----:B--2---:R-:W-:-:S13]  /*2910*/  LOP3.LUT P0, RZ, R6, 0x1, RZ, 0xc0, !PT ;  /* 0x0000000106ff7812 */ /* 0x004fda000780c0ff */
[----:B------:R-:W-:Y:S01]  /*2920*/  VOTEU.ANY UP1, P0 ;  /* 0x0000000000ff7886 */ /* 0x000fe20000020100 */
[----:B------:R-:W-:-:S13]  /*2930*/  PLOP3.LUT P0, PT, PT, PT, UP1, 0x80, 0x8 ;  /* 0x000000000008781c */ /* 0x000fda0003f0f018 */
[----:B-1----:R-:W-:Y:S02]  /*2940*/  @P0 MOV R0, R4 ;  /* 0x0000000400000202 */ /* 0x002fe40000000f00 */
[----:B------:R-:W-:Y:S02]  /*2950*/  @P0 LOP3.LUT R4, R5, 0xffff, RZ, 0xc0, !PT ;  /* 0x0000ffff05040812 */ /* 0x000fe400078ec0ff */
[----:B------:R-:W-:Y:S02]  /*2960*/  @P0 R2UR UR6, R0 ;  /* 0x00000000000602ca */ /* 0x000fe400000e0000 */
[----:B------:R-:W-:-:S11]  /*2970*/  @P0 R2UR UR5, R4 ;  /* 0x00000000040502ca */ /* 0x000fd600000e0000 */
[----:B------:R-:W-:Y:S02]  /*2980*/  @UP1 UMOV UR51, UR6 ;  /* 0x0000000600331c82 */ /* 0x000fe40008000000 */
[----:B------:R-:W-:Y:S01]  /*2990*/  @UP1 UMOV UR50, UR5 ;  /* 0x0000000500321c82 */ /* 0x000fe20008000000 */
[----:B------:R-:W-:Y:S05]  /*29a0*/  BRA.U !UP0, `(.L_x_38) ;  /* 0x0000000108d47547 */ /* 0x000fea000b800000 */
[----:B------:R-:W1:Y:S01]  /*29b0*/  LDCU.128 UR16, c[0x0][0xb10] ;  /* 0x00016200ff1077ac */ /* 0x000e620008000c00 */
[----:B------:R-:W2:Y:S01]  /*29c0*/  LDCU UR21, c[0x0][0xb20] ;  /* 0x00016400ff1577ac */ /* 0x000ea20008000800 */
[----:B------:R-:W3:Y:S01]  /*29d0*/  LDCU UR20, c[0x0][0xb0c] ;  /* 0x00016180ff1477ac */ /* 0x000ee20008000800 */
[----:B------:R-:W4:Y:S01]  /*29e0*/  LDCU.64 UR12, c[0x0][0xb28] ;  /* 0x00016500ff0c77ac */ /* 0x000f220008000a00 */
[----:B------:R-:W-:Y:S02]  /*29f0*/  UISETP.NE.AND UP3, UPT, UR39, 0x1, UPT ;  /* 0x000000012700788c */ /* 0x000fe4000bf65270 */
[----:B-1----:R-:W-:Y:S02]  /*2a00*/  UIMAD.WIDE.U32 UR4, UR54, UR19, URZ ;  /* 0x00000013360472a5 */ /* 0x002fe4000f8e00ff */
[----:B------:R-:W-:Y:S02]  /*2a10*/  UIMAD.WIDE.U32 UR6, UR55, UR16, URZ ;  /* 0x00000010370672a5 */ /* 0x000fe4000f8e00ff */
[----:B------:R-:W-:-:S02]  /*2a20*/  UISETP.NE.AND UP0, UPT, UR18, 0x1, UPT ;  /* 0x000000011200788c */ /* 0x000fc4000bf05270 */
[----:B------:R-:W-:Y:S01]  /*2a30*/  UIMAD.WIDE.U32 UR14, UR50, UR19, URZ ;  /* 0x00000013320e72a5 */ /* 0x000fe2000f8e00ff */
[----:B------:R-:W-:Y:S01]  /*2a40*/  UMOV UR4, UR5 ;  /* 0x0000000500047c82 */ /* 0x000fe20008000000 */
[----:B---3--:R-:W-:Y:S02]  /*2a50*/  UISETP.NE.AND UP2, UPT, UR20, 0x1, UPT ;  /* 0x000000011400788c */ /* 0x008fe4000bf45270 */
[----:B--2---:R-:W-:Y:S02]  /*2a60*/  USHF.R.U32.HI UR5, URZ, UR21, UR4 ;  /* 0x00000015ff057299 */ /* 0x004fe40008011604 */
[----:B------:R-:W-:Y:S01]  /*2a70*/  UIMAD.WIDE.U32 UR10, UR51, UR16, URZ ;  /* 0x00000010330a72a5 */ /* 0x000fe2000f8e00ff */
[----:B------:R-:W-:Y:S01]  /*2a80*/  UMOV UR4, UR7 ;  /* 0x0000000700047c82 */ /* 0x000fe20008000000 */
[----:B------:R-:W-:Y:S02]  /*2a90*/  USEL UR5, UR54, UR5, !UP0 ;  /* 0x0000000536057287 */ /* 0x000fe4000c000000 */
[----:B------:R-:W-:-:S02]  /*2aa0*/  USHF.R.U32.HI UR4, URZ, UR17, UR4 ;  /* 0x00000011ff047299 */ /* 0x000fc40008011604 */
[----:B----4-:R-:W-:Y:S02]  /*2ab0*/  UIMAD.WIDE.U32 UR8, UR5, UR12, URZ ;  /* 0x0000000c050872a5 */ /* 0x010fe4000f8e00ff */
[----:B------:R-:W-:Y:S01]  /*2ac0*/  USEL UR6, UR55, UR4, !UP2 ;  /* 0x0000000437067287 */ /* 0x000fe2000d000000 */
[----:B------:R-:W-:Y:S02]  /*2ad0*/  UMOV UR10, UR11 ;  /* 0x0000000b000a7c82 */ /* 0x000fe40008000000 */
[----:B------:R-:W-:Y:S01]  /*2ae0*/  UMOV UR4, UR15 ;  /* 0x0000000f00047c82 */ /* 0x000fe20008000000 */
[----:B------:R-:W-:Y:S01]  /*2af0*/  UIMAD.WIDE.U32 UR14, UR6, UR12, URZ ;  /* 0x0000000c060e72a5 */ /* 0x000fe2000f8e00ff */
[----:B------:R-:W-:Y:S01]  /*2b00*/  UMOV UR8, UR9 ;  /* 0x0000000900087c82 */ /* 0x000fe20008000000 */
[----:B------:R-:W-:Y:S02]  /*2b10*/  USHF.R.U32.HI UR4, URZ, UR21, UR4 ;  /* 0x00000015ff047299 */ /* 0x000fe40008011604 */
[----:B------:R-:W-:-:S03]  /*2b20*/  @UP3 USHF.R.U32.HI UR5, URZ, UR13, UR8 ;  /* 0x0000000dff053299 */ /* 0x000fc60008011608 */
[----:B------:R-:W-:Y:S01]  /*2b30*/  UMOV UR7, UR15 ;  /* 0x0000000f00077c82 */ /* 0x000fe20008000000 */
[----:B------:R-:W-:Y:S02]  /*2b40*/  USHF.R.U32.HI UR17, URZ, UR17, UR10 ;  /* 0x00000011ff117299 */ /* 0x000fe4000801160a */
[----:B------:R-:W-:Y:S02]  /*2b50*/  @UP3 USHF.R.U32.HI UR6, URZ, UR13, UR7 ;  /* 0x0000000dff063299 */ /* 0x000fe40008011607 */
[----:B------:R-:W-:Y:S02]  /*2b60*/  USEL UR4, UR50, UR4, !UP0 ;  /* 0x0000000432047287 */ /* 0x000fe4000c000000 */
[----:B------:R-:W-:Y:S02]  /*2b70*/  UIMAD UR7, UR39, UR5, URZ ;  /* 0x00000005270772a4 */ /* 0x000fe4000f8e02ff */
[----:B------:R-:W-:Y:S02]  /*2b80*/  USEL UR5, UR51, UR17, !UP2 ;  /* 0x0000001133057287 */ /* 0x000fe4000d000000 */
[----:B------:R-:W-:-:S02]  /*2b90*/  UIMAD UR10, UR39, UR6, URZ ;  /* 0x00000006270a72a4 */ /* 0x000fc4000f8e02ff */
[----:B------:R-:W-:Y:S02]  /*2ba0*/  UISETP.GE.AND UP0, UPT, UR4, UR7, UPT ;  /* 0x000000070400728c */ /* 0x000fe4000bf06270 */
[----:B------:R-:W-:Y:S02]  /*2bb0*/  UIMAD.WIDE.U32 UR8, UR4, UR12, URZ ;  /* 0x0000000c040872a5 */ /* 0x000fe4000f8e00ff */
[----:B------:R-:W-:Y:S02]  /*2bc0*/  UISETP.GE.OR UP0, UPT, UR5, UR10, UP0 ;  /* 0x0000000a0500728c */ /* 0x000fe40008706670 */
[----:B------:R-:W-:-:S03]  /*2bd0*/  UIMAD.WIDE.U32 UR10, UR5, UR12, URZ ;  /* 0x0000000c050a72a5 */ /* 0x000fc6000f8e00ff */
[----:B------:R-:W-:Y:S01]  /*2be0*/  UMOV UR7, UR9 ;  /* 0x0000000900077c82 */ /* 0x000fe20008000000 */
[----:B------:R-:W-:Y:S02]  /*2bf0*/  UIADD3 UR9, UPT, UPT, -UR4, URZ, URZ ;  /* 0x000000ff04097290 */ /* 0x000fe4000fffe1ff */
[----:B------:R-:W-:Y:S02]  /*2c00*/  USHF.R.U32.HI UR7, URZ, UR13, UR7 ;  /* 0x0000000dff077299 */ /* 0x000fe40008011607 */
[----:B------:R-:W-:Y:S02]  /*2c10*/  UIMAD UR10, UR18, UR9, UR50 ;  /* 0x00000009120a72a4 */ /* 0x000fe4000f8e0232 */
[----:B------:R-:W-:Y:S01]  /*2c20*/  USEL UR7, UR4, UR7, !UP3 ;  /* 0x0000000704077287 */ /* 0x000fe2000d800000 */
[----:B------:R-:W-:Y:S01]  /*2c30*/  @!UP0 UMOV UR8, UR11 ;  /* 0x0000000b00088c82 */ /* 0x000fe20008000000 */
[----:B------:R-:W-:Y:S02]  /*2c40*/  UIADD3 UR11, UPT, UPT, -UR5, URZ, URZ ;  /* 0x000000ff050b7290 */ /* 0x000fe4000fffe1ff */
[----:B------:R-:W-:-:S02]  /*2c50*/  @!UP0 USHF.R.U32.HI UR8, URZ, UR13, UR8 ;  /* 0x0000000dff088299 */ /* 0x000fc40008011608 */
[----:B------:R-:W-:Y:S02]  /*2c60*/  UIADD3 UR9, UPT, UPT, -UR7, URZ, URZ ;  /* 0x000000ff07097290 */ /* 0x000fe4000fffe1ff */
[----:B------:R-:W-:Y:S02]  /*2c70*/  @!UP0 USEL UR8, UR5, UR8, !UP3 ;  /* 0x0000000805088287 */ /* 0x000fe4000d800000 */
[----:B------:R-:W-:Y:S02]  /*2c80*/  UIMAD UR9, UR39, UR9, UR4 ;  /* 0x00000009270972a4 */ /* 0x000fe4000f8e0204 */
[----:B------:R-:W-:Y:S02]  /*2c90*/  @!UP0 UIADD3 UR7, UPT, UPT, UR7, -UR8, URZ ;  /* 0x8000000807078290 */ /* 0x000fe4000fffe0ff */
[----:B------:R-:W-:Y:S02]  /*2ca0*/  @!UP0 UIMAD UR8, UR9, UR6, UR8 ;  /* 0x00000006090882a4 */ /* 0x000fe4000f8e0208 */
[----:B------:R-:W-:-:S02]  /*2cb0*/  @!UP0 UIMAD UR4, UR39, UR7, UR5 ;  /* 0x00000007270482a4 */ /* 0x000fc4000f8e0205 */
[----:B------:R-:W-:Y:S02]  /*2cc0*/  UIMAD UR6, UR20, UR11, UR51 ;  /* 0x0000000b140672a4 */ /* 0x000fe4000f8e0233 */
[----:B------:R-:W-:Y:S01]  /*2cd0*/  UIMAD UR50, UR4, UR18, UR10 ;  /* 0x00000012043272a4 */ /* 0x000fe2000f8e020a */
[----:B------:R-:W-:Y:S02]  /*2ce0*/  @!UP0 UMOV UR5, UR8 ;  /* 0x0000000800058c82 */ /* 0x000fe40008000000 */
[----:B------:R-:W-:-:S12]  /*2cf0*/  UIMAD UR51, UR5, UR20, UR6 ;  /* 0x00000014053372a4 */ /* 0x000fd8000f8e0206 */
.L_x_38:
[----:B------:R-:W1:Y:S02]  /*2d00*/  LDCU UR4, c[0x0][0xb30] ;  /* 0x00016600ff0477ac */ /* 0x000e640008000800 */
[----:B-1----:R-:W-:-:S09]  /*2d10*/  UISETP.NE.AND UP0, UPT, UR4, 0x1, UPT ;  /* 0x000000010400788c */ /* 0x002fd2000bf05270 */
[----:B------:R-:W-:Y:S05]  /*2d20*/  BRA.U UP0, `(.L_x_39) ;  /* 0x0000000100447547 */ /* 0x000fea000b800000 */
[----:B------:R-:W1:Y:S01]  /*2d30*/  LDCU.128 UR8, c[0x0][0xb10] ;  /* 0x00016200ff0877ac */ /* 0x000e620008000c00 */
[----:B------:R-:W2:Y:S01]  /*2d40*/  LDCU UR12, c[0x0][0xb0c] ;  /* 0x00016180ff0c77ac */ /* 0x000ea20008000800 */
[----:B------:R-:W3:Y:S01]  /*2d50*/  LDCU UR13, c[0x0][0xb20] ;  /* 0x00016400ff0d77ac */ /* 0x000ee20008000800 */
[----:B-1----:R-:W-:Y:S02]  /*2d60*/  UIMAD.WIDE.U32 UR6, UR51, UR8, URZ ;  /* 0x00000008330672a5 */ /* 0x002fe4000f8e00ff */
[----:B------:R-:W-:Y:S02]  /*2d70*/  UIMAD.WIDE.U32 UR4, UR50, UR11, URZ ;  /* 0x0000000b320472a5 */ /* 0x000fe4000f8e00ff */
[----:B--2---:R-:W-:Y:S02]  /*2d80*/  UISETP.NE.AND UP2, UPT, UR12, 0x1, UPT ;  /* 0x000000010c00788c */ /* 0x004fe4000bf45270 */
[----:B------:R-:W-:Y:S01]  /*2d90*/  UISETP.NE.AND UP0, UPT, UR10, 0x1, UPT ;  /* 0x000000010a00788c */ /* 0x000fe2000bf05270 */
[----:B------:R-:W-:-:S02]  /*2da0*/  UMOV UR6, UR7 ;  /* 0x0000000700067c82 */ /* 0x000fc40008000000 */
[----:B------:R-:W-:Y:S01]  /*2db0*/  UMOV UR4, UR5 ;  /* 0x0000000500047c82 */ /* 0x000fe20008000000 */
[----:B------:R-:W-:Y:S02]  /*2dc0*/  USHF.R.U32.HI UR6, URZ, UR9, UR6 ;  /* 0x00000009ff067299 */ /* 0x000fe40008011606 */
[----:B---3--:R-:W-:Y:S02]  /*2dd0*/  USHF.R.U32.HI UR4, URZ, UR13, UR4 ;  /* 0x0000000dff047299 */ /* 0x008fe40008011604 */
[----:B------:R-:W-:Y:S02]  /*2de0*/  USEL UR5, UR51, UR6, !UP2 ;  /* 0x0000000633057287 */ /* 0x000fe4000d000000 */
[----:B------:R-:W-:-:S04]  /*2df0*/  USEL UR4, UR50, UR4, !UP0 ;  /* 0x0000000432047287 */ /* 0x000fc8000c000000 */
[----:B------:R-:W-:Y:S02]  /*2e00*/  UIADD3 UR6, UPT, UPT, UR5, -UR4, URZ ;  /* 0x8000000405067290 */ /* 0x000fe4000fffe0ff */
[----:B------:R-:W-:Y:S02]  /*2e10*/  UIADD3 UR4, UPT, UPT, -UR5, UR4, URZ ;  /* 0x0000000405047290 */ /* 0x000fe4000fffe1ff */
[----:B------:R-:W-:Y:S02]  /*2e20*/  UIMAD UR50, UR6, UR10, UR50 ;  /* 0x0000000a063272a4 */ /* 0x000fe4000f8e0232 */
[----:B------:R-:W-:-:S12]  /*2e30*/  UIMAD UR51, UR4, UR12, UR51 ;  /* 0x0000000c043372a4 */ /* 0x000fd8000f8e0233 */
.L_x_39:
[----:B------:R-:W-:Y:S02]  /*2e40*/  R2UR UR5, R96 ;  /* 0x00000000600572ca */ /* 0x000fe400000e0000 */
[----:B------:R-:W-:Y:S02]  /*2e50*/  R2UR UR4, R95 ;  /* 0x000000005f0472ca */ /* 0x000fe400000e0000 */
[----:B------:R-:W-:Y:S02]  /*2e60*/  PLOP3.LUT P1, PT, PT, PT, PT, 0x80, 0x8 ;  /* 0x000000000008781c */ /* 0x000fe40003f2f070 */
[----:B------:R-:W-:-:S07]  /*2e70*/  LOP3.LUT R2, R2, 0x1, RZ, 0x3c, !PT ;  /* 0x0000000102027812 */ /* 0x000fce00078e3cff */
[----:B------:R-:W-:Y:S02]  /*2e80*/  UIADD3 UR28, UPT, UPT, UR51, UR5, URZ ;  /* 0x00000005331c7290 */ /* 0x000fe4000fffe0ff */
[----:B------:R-:W-:Y:S01]  /*2e90*/  UIADD3 UR23, UPT, UPT, UR50, UR4, URZ ;  /* 0x0000000432177290 */ /* 0x000fe2000fffe0ff */
[----:B------:R-:W-:Y:S11]  /*2ea0*/  BRA.U UP1, `(.L_x_40) ;  /* 0xffffffe901787547 */ /* 0x000ff6000b83ffff */
[----:B------:R-:W-:Y:S01]  /*2eb0*/  UIADD3 UR27, UPT, UPT, UR27, 0x50, URZ ;  /* 0x000000501b1b7890 */ /* 0x000fe2000fffe0ff */
[----:B------:R-:W-:-:S03]  /*2ec0*/  MOV R3, UR26 ;  /* 0x0000001a00037c02 */ /* 0x000fc60008000f00 */
[----:B------:R-:W-:Y:S01]  /*2ed0*/  ULEA UR4, UR30, UR27, 0x3 ;  /* 0x0000001b1e047291 */ /* 0x000fe2000f8e18ff */
[----:B------:R-:W-:-:S08]  /*2ee0*/  SHF.L.U32 R3, R3, 0x1f, RZ ;  /* 0x0000001f03037819 */ /* 0x000fd000000006ff */
[----:B------:R-:W1:Y:S02]  /*2ef0*/  SYNCS.PHASECHK.TRANS64.TRYWAIT P0, [UR4], R3 ;  /* 0x00000003ff0075a7 */ /* 0x000e640008001104 */
[----:B-1----:R-:W-:Y:S05]  /*2f00*/  @!P0 BRA `(.L_x_41) ;  /* 0x0000006000dc8947 */ /* 0x002fea0003800000 */
.L_x_138:
[----:B------:R-:W-:-:S04]  /*2f10*/  UIADD3 UR4, UPT, UPT, UR30, 0x1, URZ ;  /* 0x000000011e047890 */ /* 0x000fc8000fffe0ff */
[----:B------:R-:W-:-:S04]  /*2f20*/  UISETP.NE.AND UP0, UPT, UR4, 0xa, UPT ;  /* 0x0000000a0400788c */ /* 0x000fc8000bf05270 */
[----:B------:R-:W-:Y:S02]  /*2f30*/  USEL UR5, URZ, 0x1, UP0 ;  /* 0x00000001ff057887 */ /* 0x000fe40008000000 */
[----:B------:R-:W-:Y:S02]  /*2f40*/  USEL UR4, UR4, URZ, UP0 ;  /* 0x000000ff04047287 */ /* 0x000fe40008000000 */
[----:B------:R-:W-:Y:S02]  /*2f50*/  ULOP3.LUT UR6, UR26, UR5, URZ, 0x3c, !UPT ;  /* 0x000000051a067292 */ /* 0x000fe4000f8e3cff */
[----:B------:R-:W-:-:S04]  /*2f60*/  ULEA UR5, UR4, UR27, 0x3 ;  /* 0x0000001b04057291 */ /* 0x000fc8000f8e18ff */
[----:B-1----:R-:W-:-:S04]  /*2f70*/  MOV R3, UR6 ;  /* 0x0000000600037c02 */ /* 0x002fc80008000f00 */
[----:B------:R-:W-:-:S04]  /*2f80*/  SHF.L.U32 R3, R3, 0x1f, RZ ;  /* 0x0000001f03037819 */ /* 0x000fc800000006ff */
[----:B------:R-:W1:Y:S02]  /*2f90*/  SYNCS.PHASECHK.TRANS64.TRYWAIT P0, [UR5], R3 ;  /* 0x00000003ff0075a7 */ /* 0x000e640008001105 */
[----:B-1----:R-:W-:Y:S05]  /*2fa0*/  @!P0 BRA `(.L_x_42) ;  /* 0x0000006000cc8947 */ /* 0x002fea0003800000 */
.L_x_140:
        /* <DEDUP_REMOVED lines=10> */
.L_x_142:
        /* <DEDUP_REMOVED lines=10> */
.L_x_144:
        /* <DEDUP_REMOVED lines=10> */
.L_x_146:
        /* <DEDUP_REMOVED lines=10> */
.L_x_148:
        /* <DEDUP_REMOVED lines=10> */
.L_x_150:
        /* <DEDUP_REMOVED lines=10> */
.L_x_152:
        /* <DEDUP_REMOVED lines=10> */
.L_x_154:
[----:B------:R-:W-:-:S04]  /*3410*/  UIADD3 UR4, UPT, UPT, UR4, 0x1, URZ ;  /* 0x0000000104047890 */ /* 0x000fc8000fffe0ff */
[----:B------:R-:W-:-:S04]  /*3420*/  UISETP.NE.AND UP0, UPT, UR4, 0xa, UPT ;  /* 0x0000000a0400788c */ /* 0x000fc8000bf05270 */
[----:B------:R-:W-:Y:S02]  /*3430*/  USEL UR5, URZ, 0x1, UP0 ;  /* 0x00000001ff057887 */ /* 0x000fe40008000000 */
[----:B------:R-:W-:Y:S02]  /*3440*/  USEL UR4, UR4, URZ, UP0 ;  /* 0x000000ff04047287 */ /* 0x000fe40008000000 */
[----:B------:R-:W-:Y:S02]  /*3450*/  ULOP3.LUT UR5, UR6, UR5, URZ, 0x3c, !UPT ;  /* 0x0000000506057292 */ /* 0x000fe4000f8e3cff */
[----:B------:R-:W-:-:S04]  /*3460*/  ULEA UR4, UR4, UR27, 0x3 ;  /* 0x0000001b04047291 */ /* 0x000fc8000f8e18ff */
[----:B------:R-:W-:Y:S02]  /*3470*/  IMAD.U32 R2, RZ, RZ, UR5 ;  /* 0x00000005ff027e24 */ /* 0x000fe4000f8e00ff */
[----:B-1----:R-:W-:-:S03]  /*3480*/  MOV R0, UR4 ;  /* 0x0000000400007c02 */ /* 0x002fc60008000f00 */
[----:B------:R-:W-:-:S07]  /*3490*/  SHF.L.U32 R3, R2, 0x1f, RZ ;  /* 0x0000001f02037819 */ /* 0x000fce00000006ff */
.L_x_50:
[----:B-1----:R1:W2:Y:S02]  /*34a0*/  SYNCS.PHASECHK.TRANS64.TRYWAIT P0, [R0+URZ], R3 ;  /* 0x00000003000075a7 */ /* 0x0022a400080011ff */
[----:B--2---:R-:W-:Y:S05]  /*34b0*/  @!P0 NANOSLEEP.SYNCS 0x989680 ;  /* 0x009896800000895d */ /* 0x004fea0003900000 */
[----:B------:R-:W2:Y:S02]  /*34c0*/  @!P0 SYNCS.PHASECHK.TRANS64 P0, [R0+URZ], R3 ;  /* 0x00000003000085a7 */ /* 0x000ea400080010ff */
[----:B--2---:R-:W-:Y:S05]  /*34d0*/  @P0 EXIT ;  /* 0x000000000000094d */ /* 0x004fea0003800000 */
[----:B------:R-:W-:Y:S05]  /*34e0*/  BRA `(.L_x_50) ;  /* 0xfffffffc00ec7947 */ /* 0x000fea000383ffff */
.L_x_22:
[----:B------:R-:W2:Y:S02]  /*34f0*/  S2UR UR4, SR_CgaCtaId ;  /* 0x00000000000479c3 */ /* 0x000ea40000008800 */
[----:B--2---:R-:W-:-:S04]  /*3500*/  UISETP.NE.AND UP0, UPT, UR4, URZ, UPT ;  /* 0x000000ff0400728c */ /* 0x004fc8000bf05270 */
[----:B------:R-:W-:-:S09]  /*3510*/  UISETP.NE.OR UP0, UPT, UR18, 0x1, UP0 ;  /* 0x000000011200788c */ /* 0x000fd20008705670 */
[----:B------:R-:W-:Y:S05]  /*3520*/  BRA.U UP0, `(.L_x_51) ;  /* 0x0000000100b47547 */ /* 0x000fea000b800000 */
[----:B------:R-:W2:Y:S01]  /*3530*/  S2UR UR5, SR_CgaCtaId ;  /* 0x00000000000579c3 */ /* 0x000ea20000008800 */
[----:B------:R-:W-:Y:S01]  /*3540*/  UMOV UR4, 0x400 ;  /* 0x0000040000047882 */ /* 0x000fe20000000000 */
[----:B------:R-:W-:Y:S01]  /*3550*/  HFMA2 R2, -RZ, RZ, 0, 5.9604644775390625e-08 ;  /* 0x00000001ff027431 */ /* 0x000fe200000001ff */
[----:B------:R-:W-:Y:S01]  /*3560*/  ISETP.GE.U32.AND P0, PT, R3, 0x2, PT ;  /* 0x000000020300780c */ /* 0x000fe20003f06070 */
[----:B------:R-:W-:Y:S01]  /*3570*/  IMAD.MOV.U32 R8, RZ, RZ, RZ ;  /* 0x000000ffff087224 */ /* 0x000fe200078e00ff */
[----:B--2---:R-:W-:-:S04]  /*3580*/  ULEA UR4, UR5, UR4, 0x18 ;  /* 0x0000000405047291 */ /* 0x004fc8000f8ec0ff */
[----:B------:R-:W-:Y:S02]  /*3590*/  UIADD3 UR5, UPT, UPT, UR4, 0xe8, URZ ;  /* 0x000000e804057890 */ /* 0x000fe4000fffe0ff */
[----:B------:R-:W-:Y:S02]  /*35a0*/  UIADD3 UR8, UPT, UPT, UR4, 0xe0, URZ ;  /* 0x000000e004087890 */ /* 0x000fe4000fffe0ff */
[----:B------:R-:W-:-:S12]  /*35b0*/  UPRMT UR5, URZ, 0x654, UR5 ;  /* 0x00000654ff057896 */ /* 0x000fd80008000005 */
.L_x_54:
[----:B------:R-:W-:Y:S01]  /*35c0*/  SHF.L.U32 R7, R2, 0x1f, RZ ;  /* 0x0000001f02077819 */ /* 0x000fe200000006ff */
[----:B------:R-:W-:Y:S02]  /*35d0*/  IMAD.U32 R4, RZ, RZ, UR8 ;  /* 0x00000008ff047e24 */ /* 0x000fe4000f8e00ff */
[----:B------:R-:W-:Y:S01]  /*35e0*/  @!P0 IMAD.MOV.U32 R5, RZ, RZ, 0x10 ;  /* 0x00000010ff058424 */ /* 0x000fe200078e00ff */
[----:B------:R-:W2:Y:S02]  /*35f0*/  SYNCS.PHASECHK.TRANS64.TRYWAIT P1, [UR4+0xe8], R7 ;  /* 0x0000e807ff0075a7 */ /* 0x000ea40008021104 */
[----:B------:R-:W-:-:S04]  /*3600*/  PRMT R9, R3, 0x654, R4 ;  /* 0x0000065403097816 */ /* 0x000fc80000000004 */
[----:B------:R-:W-:Y:S01]  /*3610*/  SEL R0, R9, R0, !P0 ;  /* 0x0000000009007207 */ /* 0x000fe20004000000 */
[----:B--2---:R-:W-:Y:S06]  /*3620*/  @!P1 BRA `(.L_x_52) ;  /* 0x0000005c00ec9947 */ /* 0x004fec0003800000 */
.L_x_156:
[----:B------:R-:W-:Y:S01]  /*3630*/  UIADD3 UR6, UPT, UPT, UR4, 0x120, URZ ;  /* 0x0000012004067890 */ /* 0x000fe2000fffe0ff */
[----:B------:R3:W-:Y:S01]  /*3640*/  @!P0 SYNCS.ARRIVE.TRANS64.RED RZ, [R0+URZ], R5 ;  /* 0x0000000500ff89a7 */ /* 0x0007e200080004ff */
[----:B------:R-:W-:Y:S01]  /*3650*/  UIADD3 UR7, UPT, UPT, UR4, 0xe0, URZ ;  /* 0x000000e004077890 */ /* 0x000fe2000fffe0ff */
[----:B------:R-:W-:-:S08]  /*3660*/  LOP3.LUT R2, R2, 0x1, RZ, 0x3c, !PT ;  /* 0x0000000102027812 */ /* 0x000fd000078e3cff */
[----:B------:R-:W-:Y:S06]  /*3670*/  UGETNEXTWORKID.BROADCAST [UR6], [UR7] ;  /* 0x00000000060073ca */ /* 0x000fec0008000100 */
[----:B---3--:R-:W-:-:S04]  /*3680*/  SHF.L.U32 R5, R8, 0x1f, RZ ;  /* 0x0000001f08057819 */ /* 0x008fc800000006ff */
[----:B------:R-:W3:Y:S02]  /*3690*/  SYNCS.PHASECHK.TRANS64.TRYWAIT P1, [UR4+0xe0], R5 ;  /* 0x0000e005ff0075a7 */ /* 0x000ee40008021104 */
[----:B---3--:R-:W-:Y:S05]  /*36a0*/  @!P1 BRA `(.L_x_53) ;  /* 0x0000005c00e49947 */ /* 0x008fea0003800000 */
.L_x_158:
[----:B--2---:R-:W2:Y:S01]  /*36b0*/  LDS.128 R4, [UR4+0x120] ;  /* 0x00012004ff047984 */ /* 0x004ea20008000c00 */
[----:B------:R-:W-:Y:S01]  /*36c0*/  LOP3.LUT R8, R8, 0x1, RZ, 0x3c, !PT ;  /* 0x0000000108087812 */ /* 0x000fe200078e3cff */
[----:B------:R-:W-:Y:S01]  /*36d0*/  @!PT LDS RZ, [RZ] ;  /* 0x00000000fffff984 */ /* 0x000fe20000000800 */
[----:B------:R-:W-:Y:S01]  /*36e0*/  @!PT LDS RZ, [RZ] ;  /* 0x00000000fffff984 */ /* 0x000fe20000000800 */
[----:B------:R-:W-:Y:S01]  /*36f0*/  @!PT LDS RZ, [RZ] ;  /* 0x00000000fffff984 */ /* 0x000fe20000000800 */
[----:B------:R-:W-:Y:S01]  /*3700*/  @!PT LDS RZ, [RZ] ;  /* 0x00000000fffff984 */ /* 0x000fe20000000800 */
[----:B------:R3:W-:Y:S06]  /*3710*/  MEMBAR.ALL.CTA ;  /* 0x0000000000007992 */ /* 0x0007ec0000008000 */
[----:B---3--:R-:W3:Y:S02]  /*3720*/  FENCE.VIEW.ASYNC.S ;  /* 0x00000000000073c6 */ /* 0x008ee40000000000 */
[----:B---3--:R-:W-:Y:S01]  /*3730*/  SYNCS.ARRIVE.TRANS64.RED.A1T0 RZ, [UR5], RZ ;  /* 0x000000ffffff79a7 */ /* 0x008fe20008100405 */
[----:B--2---:R-:W-:-:S13]  /*3740*/  LOP3.LUT P1, RZ, R6, 0x1, RZ, 0xc0, !PT ;  /* 0x0000000106ff7812 */ /* 0x004fda000782c0ff */
[----:B------:R-:W-:Y:S05]  /*3750*/  @P1 BRA `(.L_x_54) ;  /* 0xfffffffc00981947 */ /* 0x000fea000383ffff */
[----:B------:R-:W-:-:S04]  /*3760*/  SHF.L.U32 R0, R2, 0x1f, RZ ;  /* 0x0000001f02007819 */ /* 0x000fc800000006ff */
[----:B------:R-:W2:Y:S02]  /*3770*/  SYNCS.PHASECHK.TRANS64 P0, [UR4+0xe8], R0 ;  /* 0x0000e800ff0075a7 */ /* 0x000ea40008001004 */
[----:B-12---:R-:W-:Y:S05]  /*3780*/  @P0 EXIT ;  /* 0x000000000000094d */ /* 0x006fea0003800000 */
[----:B------:R-:W-:-:S07]  /*3790*/  MOV R0, UR4 ;  /* 0x0000000400007c02 */ /* 0x000fce0008000f00 */
.L_x_55:
[----:B-1----:R-:W-:-:S04]  /*37a0*/  SHF.L.U32 R3, R2, 0x1f, RZ ;  /* 0x0000001f02037819 */ /* 0x002fc800000006ff */
[----:B------:R1:W2:Y:S03]  /*37b0*/  SYNCS.PHASECHK.TRANS64.TRYWAIT P0, [R0+URZ+0xe8], R3 ;  /* 0x0000e803000075a7 */ /* 0x0002a600080011ff */
[----:B--2---:R-:W-:Y:S05]  /*37c0*/  @!P0 NANOSLEEP.SYNCS 0x989680 ;  /* 0x009896800000895d */ /* 0x004fea0003900000 */
[----:B------:R-:W2:Y:S02]  /*37d0*/  @!P0 SYNCS.PHASECHK.TRANS64 P0, [R0+URZ+0xe8], R3 ;  /* 0x0000e803000085a7 */ /* 0x000ea400080010ff */
[----:B--2---:R-:W-:Y:S05]  /*37e0*/  @P0 EXIT ;  /* 0x000000000000094d */ /* 0x004fea0003800000 */
[----:B------:R-:W-:Y:S05]  /*37f0*/  BRA `(.L_x_55) ;  /* 0xfffffffc00e87947 */ /* 0x000fea000383ffff */
.L_x_51:
[----:B------:R-:W-:Y:S05]  /*3800*/  BRA.U UP4, `(.L_x_56) ;  /* 0x0000001104a07547 */ /* 0x000fea000b800000 */
[----:B------:R-:W2:Y:S01]  /*3810*/  S2UR UR4, SR_CgaCtaId ;  /* 0x00000000000479c3 */ /* 0x000ea20000008800 */
[----:B------:R-:W-:Y:S01]  /*3820*/  UMOV UR5, 0x40 ;  /* 0x0000004000057882 */ /* 0x000fe20000000000 */
[----:B------:R-:W-:Y:S01]  /*3830*/  NOP ;  /* 0x0000000000007918 */ /* 0x000fe20000000000 */
[----:B------:R-:W-:Y:S01]  /*3840*/  UMOV UR6, 0x400 ;  /* 0x0000040000067882 */ /* 0x000fe20000000000 */
[----:B--2---:R-:W-:Y:S02]  /*3850*/  ULEA UR5, UR4, UR5, 0x18 ;  /* 0x0000000504057291 */ /* 0x004fe4000f8ec0ff */
[----:B------:R-:W-:-:S07]  /*3860*/  ULEA UR6, UR4, UR6, 0x18 ;  /* 0x0000000604067291 */ /* 0x000fce000f8ec0ff */
[----:B------:R-:W2:Y:S02]  /*3870*/  LDS.U8 R3, [UR5+0x1c] ;  /* 0x00001c05ff037984 */ /* 0x000ea40008000000 */
[----:B--2---:R-:W-:-:S13]  /*3880*/  ISETP.NE.AND P0, PT, R3, RZ, PT ;  /* 0x000000ff0300720c */ /* 0x004fda0003f05270 */
[----:B------:R-:W-:Y:S05]  /*3890*/  @P0 BRA `(.L_x_57) ;  /* 0x0000000400080947 */ /* 0x000fea0003800000 */
[----:B------:R-:W-:Y:S02]  /*38a0*/  UISETP.NE.U32.AND UP1, UPT, UR41, 0x1, UPT ;  /* 0x000000012900788c */ /* 0x000fe4000bf25070 */
[----:B------:R-:W-:-:S07]  /*38b0*/  UIADD3 UR7, UPT, UPT, UR5, 0x8, URZ ;  /* 0x0000000805077890 */ /* 0x000fce000fffe0ff */
[----:B------:R-:W-:Y:S05]  /*38c0*/  BRA.U !UP1, `(.L_x_58) ;  /* 0x00000001099c7547 */ /* 0x000fea000b800000 */
[----:B------:R-:W-:Y:S01]  /*38d0*/  ELECT P0, URZ, PT ;  /* 0x0000000000ff782f */ /* 0x000fe20003800000 */
[----:B------:R-:W-:-:S12]  /*38e0*/  BSSY B0, `(.L_x_58) ;  /* 0x0000025000007945 */ /* 0x000fd80003800000 */
[----:B------:R-:W-:Y:S05]  /*38f0*/  @!P0 BRA `(.L_x_59) ;  /* 0x00000000008c8947 */ /* 0x000fea0003800000 */
[----:B------:R-:W-:-:S05]  /*3900*/  UMOV UR4, 0x10 ;  /* 0x0000001000047882 */ /* 0x000fca0000000000 */
[----:B------:R-:W-:Y:S04]  /*3910*/  DEPBAR.LE SB2, 0x36 ;  /* 0x0000ad800000791a */ /* 0x000fe80000000000 */
[----:B------:R-:W2:Y:S02]  /*3920*/  UTCATOMSWS.2CTA.FIND_AND_SET.ALIGN UP0, UR4, UR4 ;  /* 0x00000004000475e3 */ /* 0x000ea40008200800 */
[----:B--2---:R-:W-:Y:S01]  /*3930*/  MOV R10, UR4 ;  /* 0x00000004000a7c02 */ /* 0x004fe20008000f00 */
[----:B------:R-:W-:Y:S06]  /*3940*/  BRA.U UP0, `(.L_x_60) ;  /* 0x0000000100187547 */ /* 0x000fec000b800000 */
.L_x_61:
[----:B------:R-:W-:Y:S05]  /*3950*/  NANOSLEEP 0x64 ;  /* 0x000000640000795d */ /* 0x000fea0003800000 */
[----:B------:R-:W-:-:S05]  /*3960*/  UMOV UR4, 0x10 ;  /* 0x0000001000047882 */ /* 0x000fca0000000000 */
[----:B------:R-:W-:Y:S04]  /*3970*/  DEPBAR.LE SB2, 0x36 ;  /* 0x0000ad800000791a */ /* 0x000fe80000000000 */
[----:B------:R-:W2:Y:S02]  /*3980*/  UTCATOMSWS.2CTA.FIND_AND_SET.ALIGN UP0, UR4, UR4 ;  /* 0x00000004000475e3 */ /* 0x000ea40008200800 */
[----:B--2---:R-:W-:Y:S01]  /*3990*/  MOV R10, UR4 ;  /* 0x00000004000a7c02 */ /* 0x004fe20008000f00 */
[----:B------:R-:W-:Y:S05]  /*39a0*/  BRA.U !UP0, `(.L_x_61) ;  /* 0xfffffffd08e87547 */ /* 0x000fea000b83ffff */
.L_x_60:
[----:B------:R-:W2:Y:S01]  /*39b0*/  LDS R6, [UR5+0x10] ;  /* 0x00001005ff067984 */ /* 0x000ea20008000800 */
[----:B------:R-:W-:Y:S01]  /*39c0*/  IMAD.U32 R3, RZ, RZ, UR6 ;  /* 0x00000006ff037e24 */ /* 0x000fe2000f8e00ff */
[----:B------:R-:W-:-:S03]  /*39d0*/  MOV R4, UR40 ;  /* 0x0000002800047c02 */ /* 0x000fc60008000f00 */
[----:B------:R-:W-:Y:S01]  /*39e0*/  VIADD R3, R3, 0x130 ;  /* 0x0000013003037836 */ /* 0x000fe20000000000 */
[----:B--2---:R-:W-:-:S04]  /*39f0*/  SHF.L.U32 R6, R6, 0x1f, RZ ;  /* 0x0000001f06067819 */ /* 0x004fc800000006ff */
[----:B------:R-:W2:Y:S02]  /*3a00*/  SYNCS.PHASECHK.TRANS64.TRYWAIT P0, [UR5+0x8], R6 ;  /* 0x00000806ff0075a7 */ /* 0x000ea40008001105 */
[----:B--2---:R-:W-:Y:S05]  /*3a10*/  @P0 BRA `(.L_x_62) ;  /* 0x0000000000080947 */ /* 0x004fea0003800000 */
[----:B------:R-:W2:Y:S02]  /*3a20*/  SYNCS.PHASECHK.TRANS64.TRYWAIT P0, [UR5+0x8], R6 ;  /* 0x00000806ff0075a7 */ /* 0x000ea40008001105 */
[----:B--2---:R-:W-:Y:S05]  /*3a30*/  @!P0 BRA `(.L_x_63) ;  /* 0x0000005c00188947 */ /* 0x004fea0003800000 */
.L_x_62:
[----:B------:R-:W-:Y:S01]  /*3a40*/  PRMT R4, R4, 0x654, R3 ;  /* 0x0000065404047816 */ /* 0x000fe20000000003 */
[----:B------:R-:W-:Y:S01]  /*3a50*/  HFMA2 R3, -RZ, RZ, 0, 5.9604644775390625e-08 ;  /* 0x00000001ff037431 */ /* 0x000fe200000001ff */
[----:B------:R-:W-:Y:S01]  /*3a60*/  UPRMT UR4, UR40, 0x654, UR7 ;  /* 0x0000065428047896 */ /* 0x000fe20008000007 */
[----:B------:R-:W-:Y:S02]  /*3a70*/  IMAD.MOV.U32 R7, RZ, RZ, 0xffff ;  /* 0x0000ffffff077424 */ /* 0x000fe400078e00ff */
[----:B--2---:R-:W-:Y:S02]  /*3a80*/  IMAD.MOV.U32 R6, RZ, RZ, 0x4 ;  /* 0x00000004ff067424 */ /* 0x004fe400078e00ff */
[----:B------:R-:W-:Y:S01]  /*3a90*/  IMAD.SHL.U32 R9, R10, 0x20, RZ ;  /* 0x000000200a097824 */ /* 0x000fe200078e00ff */
[----:B------:R-:W-:Y:S02]  /*3aa0*/  MOV R5, UR4 ;  /* 0x0000000400057c02 */ /* 0x000fe40008000f00 */
[-C--:B------:R-:W-:Y:S01]  /*3ab0*/  SHF.L.U32 R8, R7, R10.reuse, RZ ;  /* 0x0000000a07087219 */ /* 0x080fe200000006ff */
[----:B------:R2:W-:Y:S01]  /*3ac0*/  SYNCS.ARRIVE.TRANS64.RED RZ, [UR4], R6 ;  /* 0x00000006ffff79a7 */ /* 0x0005e20008000404 */
[----:B------:R-:W-:Y:S01]  /*3ad0*/  SHF.L.U32 R7, R3, R10, RZ ;  /* 0x0000000a03077219 */ /* 0x000fe200000006ff */
[----:B------:R2:W-:Y:S04]  /*3ae0*/  STS [UR6+0x130], R9 ;  /* 0x00013009ff007988 */ /* 0x0005e80008000806 */
[----:B------:R2:W-:Y:S04]  /*3af0*/  STAS [R4.64], R10 ;  /* 0x0000000a04007dbd */ /* 0x0005e8000c0008ff */
[----:B------:R2:W-:Y:S04]  /*3b00*/  ATOMS.OR RZ, [UR5+0x14], R8 ;  /* 0x00001408ffff798c */ /* 0x0005e8000b000005 */
[----:B------:R2:W-:Y:S04]  /*3b10*/  ATOMS.OR RZ, [UR5+0x18], R7 ;  /* 0x00001807ffff798c */ /* 0x0005e8000b000005 */
[----:B------:R2:W-:Y:S02]  /*3b20*/  ATOMS.XOR RZ, [UR5+0x10], R3 ;  /* 0x00001003ffff798c */ /* 0x0005e4000b800005 */
.L_x_59:
[----:B-1----:R-:W-:Y:S05]  /*3b30*/  BSYNC B0 ;  /* 0x0000000000007941 */ /* 0x002fea0003800000 */
.L_x_58:
[----:B------:R-:W-:Y:S05]  /*3b40*/  BRA.U UP1, `(.L_x_64) ;  /* 0x00000001016c7547 */ /* 0x000fea000b800000 */
[----:B------:R-:W-:-:S03]  /*3b50*/  UMOV UR4, 0xffffffff ;  /* 0xffffffff00047882 */ /* 0x000fc60000000000 */
[----:B------:R-:W-:Y:S05]  /*3b60*/  BRA.DIV UR4, `(.L_x_65) ;  /* 0x0000005a04e47947 */ /* 0x000fea000b800000 */
[----:B------:R-:W-:-:S13]  /*3b70*/  ELECT P6, URZ, PT ;  /* 0x0000000000ff782f */ /* 0x000fda00038c0000 */
.L_x_161:
[----:B------:R-:W-:Y:S05]  /*3b80*/  @!P6 BRA `(.L_x_64) ;  /* 0x00000000005ce947 */ /* 0x000fea0003800000 */
[----:B--2---:R-:W2:Y:S02]  /*3b90*/  LDS R4, [UR5+0x10] ;  /* 0x00001005ff047984 */ /* 0x004ea40008000800 */
[----:B--2---:R-:W-:-:S04]  /*3ba0*/  SHF.L.U32 R4, R4, 0x1f, RZ ;  /* 0x0000001f04047819 */ /* 0x004fc800000006ff */
[----:B------:R-:W2:Y:S02]  /*3bb0*/  SYNCS.PHASECHK.TRANS64.TRYWAIT P0, [UR5+0x8], R4 ;  /* 0x00000804ff0075a7 */ /* 0x000ea40008001105 */
[----:B--2---:R-:W-:Y:S05]  /*3bc0*/  @P0 BRA `(.L_x_66) ;  /* 0x0000000000080947 */ /* 0x004fea0003800000 */
[----:B------:R-:W2:Y:S02]  /*3bd0*/  SYNCS.PHASECHK.TRANS64.TRYWAIT P0, [UR5+0x8], R4 ;  /* 0x00000804ff0075a7 */ /* 0x000ea40008001105 */
[----:B--2---:R-:W-:Y:S05]  /*3be0*/  @!P0 BRA `(.L_x_67) ;  /* 0x0000005800e48947 */ /* 0x004fea0003800000 */
.L_x_66:
[----:B------:R-:W3:Y:S01]  /*3bf0*/  LDS R6, [UR6+0x130] ;  /* 0x00013006ff067984 */ /* 0x000ee20008000800 */
[----:B--2---:R-:W-:Y:S02]  /*3c00*/  HFMA2 R3, -RZ, RZ, 0, 5.9604644775390625e-08 ;  /* 0x00000001ff037431 */ /* 0x004fe400000001ff */
[----:B------:R-:W-:Y:S01]  /*3c10*/  IMAD.MOV.U32 R4, RZ, RZ, 0xffff ;  /* 0x0000ffffff047424 */ /* 0x000fe200078e00ff */
[----:B------:R-:W-:Y:S01]  /*3c20*/  UPRMT UR4, UR40, 0x654, UR7 ;  /* 0x0000065428047896 */ /* 0x000fe20008000007 */
[----:B---3--:R-:W-:-:S03]  /*3c30*/  IMAD.SHL.U32 R5, R6, 0x20, RZ ;  /* 0x0000002006057824 */ /* 0x008fc600078e00ff */
[-C--:B------:R-:W-:Y:S02]  /*3c40*/  SHF.L.U32 R4, R4, R6.reuse, RZ ;  /* 0x0000000604047219 */ /* 0x080fe400000006ff */
[----:B------:R-:W-:Y:S01]  /*3c50*/  SHF.L.U32 R6, R3, R6, RZ ;  /* 0x0000000603067219 */ /* 0x000fe200000006ff */
[----:B------:R3:W-:Y:S04]  /*3c60*/  STS [UR6+0x130], R5 ;  /* 0x00013005ff007988 */ /* 0x0007e80008000806 */
[----:B------:R3:W-:Y:S04]  /*3c70*/  ATOMS.OR RZ, [UR5+0x14], R4 ;  /* 0x00001404ffff798c */ /* 0x0007e8000b000005 */
[----:B------:R3:W-:Y:S01]  /*3c80*/  ATOMS.OR RZ, [UR5+0x18], R6 ;  /* 0x00001806ffff798c */ /* 0x0007e2000b000005 */
[----:B------:R-:W-:Y:S03]  /*3c90*/  SYNCS.ARRIVE.TRANS64.RED.A1T0 RZ, [UR4], RZ ;  /* 0x000000ffffff79a7 */ /* 0x000fe60008100404 */
[----:B------:R3:W-:Y:S01]  /*3ca0*/  ATOMS.XOR RZ, [UR5+0x10], R3 ;  /* 0x00001003ffff798c */ /* 0x0007e2000b800005 */
[----:B------:R-:W-:Y:S05]  /*3cb0*/  BRA `(.L_x_64) ;  /* 0x0000000000107947 */ /* 0x000fea0003800000 */
.L_x_57:
[----:B------:R-:W-:Y:S02]  /*3cc0*/  MOV R3, 0xffffffff ;  /* 0xffffffff00037802 */ /* 0x000fe40000000f00 */
[----:B------:R-:W-:-:S03]  /*3cd0*/  MOV R4, 0x3d00 ;  /* 0x00003d0000047802 */ /* 0x000fc60000000f00 */
[----:B------:R2:W-:Y:S04]  /*3ce0*/  STS [UR6+0x130], R3 ;  /* 0x00013003ff007988 */ /* 0x0005e80008000806 */
[----:B-12--5:R-:W-:Y:S05]  /*3cf0*/  CALL.REL.NOINC `($__internal_1_$__cuda_sm10x_tcgen05_guardrail_trap_phase_invalid_during_alloc) ;  /* 0x0000006000207944 */ /* 0x026fea0003c00000 */
.L_x_64:
[----:B------:R-:W-:Y:S05]  /*3d00*/  WARPSYNC.ALL ;  /* 0x0000000000007948 */ /* 0x000fea0003800000 */
[----:B------:R-:W4:Y:S01]  /*3d10*/  S2UR UR21, SR_CgaCtaId ;  /* 0x00000000001579c3 */ /* 0x000f220000008800 */
[----:B------:R-:W-:Y:S01]  /*3d20*/  UMOV UR4, 0x400 ;  /* 0x0000040000047882 */ /* 0x000fe20000000000 */
[----:B------:R-:W-:-:S06]  /*3d30*/  NOP ;  /* 0x0000000000007918 */ /* 0x000fcc0000000000 */
[----:B------:R-:W-:Y:S06]  /*3d40*/  BAR.ARV 0x6, 0xa0 ;  /* 0x0182800000007b1d */ /* 0x000fec0000002000 */
[----:B------:R-:W1:Y:S01]  /*3d50*/  LDCU UR7, c[0x0][0x390] ;  /* 0x00007200ff0777ac */ /* 0x000e620008000800 */
[----:B------:R-:W-:Y:S01]  /*3d60*/  LOP3.LUT R2, R2, 0xffff, RZ, 0xc0, !PT ;  /* 0x0000ffff02027812 */ /* 0x000fe200078ec0ff */
[----:B------:R-:W-:Y:S01]  /*3d70*/  IMAD.MOV.U32 R11, RZ, RZ, 0x1 ;  /* 0x00000001ff0b7424 */ /* 0x000fe200078e00ff */
[----:B------:R-:W-:Y:S01]  /*3d80*/  LOP3.LUT R0, R0, 0xffff, RZ, 0xc0, !PT ;  /* 0x0000ffff00007812 */ /* 0x000fe200078ec0ff */
[----:B--2---:R-:W-:Y:S01]  /*3d90*/  IMAD.MOV.U32 R10, RZ, RZ, RZ ;  /* 0x000000ffff0a7224 */ /* 0x004fe200078e00ff */
[----:B------:R-:W-:Y:S01]  /*3da0*/  R2UR UR22, R2 ;  /* 0x00000000021672ca */ /* 0x000fe200000e0000 */
[----:B------:R-:W-:Y:S01]  /*3db0*/  IMAD.MOV.U32 R8, RZ, RZ, RZ ;  /* 0x000000ffff087224 */ /* 0x000fe200078e00ff */
[----:B------:R-:W-:Y:S01]  /*3dc0*/  R2UR UR37, R0 ;  /* 0x00000000002572ca */ /* 0x000fe200000e0000 */
[----:B------:R-:W-:Y:S01]  /*3dd0*/  UMOV UR25, URZ ;  /* 0x000000ff00197c82 */ /* 0x000fe20008000000 */
[----:B------:R-:W-:Y:S01]  /*3de0*/  UMOV UR18, URZ ;  /* 0x000000ff00127c82 */ /* 0x000fe20008000000 */
[----:B----4-:R-:W-:-:S02]  /*3df0*/  ULEA UR21, UR21, UR4, 0x18 ;  /* 0x0000000415157291 */ /* 0x010fc4000f8ec0ff */
[----:B------:R-:W-:Y:S02]  /*3e00*/  UISETP.NE.AND UP4, UPT, UR41, URZ, UPT ;  /* 0x000000ff2900728c */ /* 0x000fe4000bf85270 */
[----:B------:R-:W-:Y:S02]  /*3e10*/  UIADD3 UR5, UPT, UPT, UR21, 0x6400, URZ ;  /* 0x0000640015057890 */ /* 0x000fe4000fffe0ff */
[----:B------:R-:W-:Y:S02]  /*3e20*/  UIADD3 UR6, UPT, UPT, UR21, 0x2e400, URZ ;  /* 0x0002e40015067890 */ /* 0x000fe4000fffe0ff */
[----:B-1----:R-:W-:Y:S01]  /*3e30*/  UIADD3 UR7, UPT, UPT, UR7, 0x3f, URZ ;  /* 0x0000003f07077890 */ /* 0x002fe2000fffe0ff */
[----:B---3--:R-:W1:Y:S01]  /*3e40*/  LDS R3, [UR21+0x130] ;  /* 0x00013015ff037984 */ /* 0x008e620008000800 */
[----:B------:R-:W-:Y:S02]  /*3e50*/  USHF.R.U32.HI UR5, URZ, 0x4, UR5 ;  /* 0x00000004ff057899 */ /* 0x000fe40008011605 */
[----:B------:R-:W-:-:S02]  /*3e60*/  USHF.R.S32.HI UR4, URZ, 0x1f, UR7 ;  /* 0x0000001fff047899 */ /* 0x000fc40008011407 */
[----:B------:R-:W-:Y:S02]  /*3e70*/  UIADD3 UR36, UPT, UPT, UR21, 0xe8, URZ ;  /* 0x000000e815247890 */ /* 0x000fe4000fffe0ff */
[----:B------:R-:W-:Y:S02]  /*3e80*/  ULEA.HI UR4, UR4, UR7, URZ, 0x6 ;  /* 0x0000000704047291 */ /* 0x000fe4000f8f30ff */
[----:B------:R-:W-:Y:S02]  /*3e90*/  USHF.R.U32.HI UR6, URZ, 0x4, UR6 ;  /* 0x00000004ff067899 */ /* 0x000fe40008011606 */
[----:B------:R-:W-:Y:S02]  /*3ea0*/  USHF.R.S32.HI UR27, URZ, 0x6, UR4 ;  /* 0x00000006ff1b7899 */ /* 0x000fe40008011404 */
[----:B------:R-:W-:Y:S02]  /*3eb0*/  ULOP3.LUT UR23, UR5, 0x3fff, URZ, 0xc0, !UPT ;  /* 0x00003fff05177892 */ /* 0x000fe4000f8ec0ff */
[----:B------:R-:W-:-:S02]  /*3ec0*/  UISETP.LT.AND UP0, UPT, UR27, 0x1, UPT ;  /* 0x000000011b00788c */ /* 0x000fc4000bf01270 */
[----:B------:R-:W-:Y:S02]  /*3ed0*/  UPRMT UR36, URZ, 0x654, UR36 ;  /* 0x00000654ff247896 */ /* 0x000fe40008000024 */
[----:B------:R-:W-:Y:S02]  /*3ee0*/  USEL UR38, UR27, 0x1, !UP0 ;  /* 0x000000011b267887 */ /* 0x000fe4000c000000 */
[----:B------:R-:W-:Y:S02]  /*3ef0*/  ULOP3.LUT UR24, UR6, 0x3fff, URZ, 0xc0, !UPT ;  /* 0x00003fff06187892 */ /* 0x000fe4000f8ec0ff */
[----:B------:R-:W-:Y:S02]  /*3f00*/  ULOP3.LUT UR23, UR23, 0x2000000, URZ, 0xfc, !UPT ;  /* 0x0200000017177892 */ /* 0x000fe4000f8efcff */
[----:B------:R-:W-:Y:S01]  /*3f10*/  UIADD3 UR38, UPT, UPT, -UR38, URZ, URZ ;  /* 0x000000ff26267290 */ /* 0x000fe2000fffe1ff */
[----:B------:R-:W-:Y:S01]  /*3f20*/  UMOV UR34, 0x0 ;  /* 0x0000000000227882 */ /* 0x000fe20000000000 */
[----:B------:R-:W-:Y:S01]  /*3f30*/  UMOV UR35, 0x10118010 ;  /* 0x1011801000237882 */ /* 0x000fe20000000000 */
[----:B------:R-:W-:Y:S01]  /*3f40*/  UMOV UR32, 0x0 ;  /* 0x0000000000207882 */ /* 0x000fe20000000000 */
[----:B------:R-:W-:Y:S01]  /*3f50*/  UMOV UR33, 0x10118010 ;  /* 0x1011801000217882 */ /* 0x000fe20000000000 */
[----:B------:R-:W-:Y:S01]  /*3f60*/  UMOV UR30, 0x0 ;  /* 0x00000000001e7882 */ /* 0x000fe20000000000 */
[----:B------:R-:W-:Y:S01]  /*3f70*/  UMOV UR31, 0x10118010 ;  /* 0x10118010001f7882 */ /* 0x000fe20000000000 */
[----:B------:R-:W-:Y:S01]  /*3f80*/  UMOV UR28, 0x0 ;  /* 0x00000000001c7882 */ /* 0x000fe20000000000 */
[----:B------:R-:W-:Y:S01]  /*3f90*/  UMOV UR29, 0x10118010 ;  /* 0x10118010001d7882 */ /* 0x000fe20000000000 */
[C---:B-1----:R-:W-:Y:S01]  /*3fa0*/  VIADD R5, R3.reuse, 0x40 ;  /* 0x0000004003057836 */ /* 0x042fe20000000000 */
[----:B------:R-:W-:-:S04]  /*3fb0*/  LOP3.LUT R4, R3, 0xffff, RZ, 0xc0, !PT ;  /* 0x0000ffff03047812 */ /* 0x000fc800078ec0ff */
[----:B------:R-:W-:-:S05]  /*3fc0*/  LOP3.LUT R5, R5, 0xffff, RZ, 0xc0, !PT ;  /* 0x0000ffff05057812 */ /* 0x000fca00078ec0ff */
[----:B------:R1:W-:Y:S02]  /*3fd0*/  STL.64 [R1], R4 ;  /* 0x0000000401007387 */ /* 0x0003e40000100a00 */
.L_x_76:
[----:B-1----:R-:W-:-:S04]  /*3fe0*/  SHF.L.U32 R5, R10, 0x1f, RZ ;  /* 0x0000001f0a057819 */ /* 0x002fc800000006ff */
[----:B------:R-:W1:Y:S02]  /*3ff0*/  SYNCS.PHASECHK.TRANS64.TRYWAIT P0, [UR21+0xe0], R5 ;  /* 0x0000e005ff0075a7 */ /* 0x000e640008001115 */
[----:B-12-4-:R-:W-:Y:S05]  /*4000*/  @!P0 BRA `(.L_x_68) ;  /* 0x0000005400f48947 */ /* 0x016fea0003800000 */
.L_x_163:
[----:B-1----:R-:W1:Y:S01]  /*4010*/  LDS.128 R4, [UR21+0x120] ;  /* 0x00012015ff047984 */ /* 0x002e620008000c00 */
[----:B------:R-:W-:Y:S01]  /*4020*/  ULEA UR26, UR25, UR21, 0x3 ;  /* 0x00000015191a7291 */ /* 0x000fe2000f8e18ff */
[----:B------:R-:W-:Y:S01]  /*4030*/  @!PT LDS RZ, [RZ] ;  /* 0x00000000fffff984 */ /* 0x000fe20000000800 */
[----:B------:R-:W-:Y:S01]  /*4040*/  @!PT LDS RZ, [RZ] ;  /* 0x00000000fffff984 */ /* 0x000fe20000000800 */
[----:B------:R-:W-:Y:S01]  /*4050*/  @!PT LDS RZ, [RZ] ;  /* 0x00000000fffff984 */ /* 0x000fe20000000800 */
[----:B------:R-:W-:Y:S01]  /*4060*/  @!PT LDS RZ, [RZ] ;  /* 0x00000000fffff984 */ /* 0x000fe20000000800 */
[----:B------:R2:W-:Y:S06]  /*4070*/  MEMBAR.ALL.CTA ;  /* 0x0000000000007992 */ /* 0x0005ec0000008000 */
[----:B--2---:R-:W2:Y:S02]  /*4080*/  FENCE.VIEW.ASYNC.S ;  /* 0x00000000000073c6 */ /* 0x004ea40000000000 */
[----:B--2---:R-:W-:Y:S01]  /*4090*/  SYNCS.ARRIVE.TRANS64.RED.A1T0 RZ, [UR36], RZ ;  /* 0x000000ffffff79a7 */ /* 0x004fe20008100424 */
[----:B------:R-:W-:Y:S05]  /*40a0*/  BRA.U UP4, `(.L_x_69) ;  /* 0x00000001040c7547 */ /* 0x000fea000b800000 */
[----:B------:R-:W-:-:S04]  /*40b0*/  SHF.L.U32 R9, R11, 0x1f, RZ ;  /* 0x0000001f0b097819 */ /* 0x000fc800000006ff */
[----:B------:R-:W2:Y:S02]  /*40c0*/  SYNCS.PHASECHK.TRANS64.TRYWAIT P0, [UR26+0x100], R9 ;  /* 0x00010009ff0075a7 */ /* 0x000ea4000800111a */
[----:B--2---:R-:W-:Y:S05]  /*40d0*/  @!P0 BRA `(.L_x_70) ;  /* 0x0000005400d88947 */ /* 0x004fea0003800000 */
.L_x_69:
[----:B------:R-:W-:Y:S05]  /*40e0*/  BRA.U UP4, `(.L_x_71) ;  /* 0x00000005040c7547 */ /* 0x000fea000b800000 */
[----:B------:R-:W3:Y:S02]  /*40f0*/  LDCU UR4, c[0x0][0x390] ;  /* 0x00007200ff0477ac */ /* 0x000ee40008000800 */
[----:B---3--:R-:W-:-:S09]  /*4100*/  UISETP.GE.AND UP0, UPT, UR4, 0x1, UPT ;  /* 0x000000010400788c */ /* 0x008fd2000bf06270 */
[----:B------:R-:W-:Y:S05]  /*4110*/  BRA.U !UP0, `(.L_x_72) ;  /* 0x0000000108f47547 */ /* 0x000fea000b800000 */
[----:B------:R-:W-:Y:S01]  /*4120*/  ULEA UR4, UR25, UR48, 0x2 ;  /* 0x0000003019047291 */ /* 0x000fe2000f8e10ff */
[----:B--2---:R-:W-:-:S08]  /*4130*/  SHF.L.U32 R0, R8, 0x1f, RZ ;  /* 0x0000001f08007819 */ /* 0x004fd000000006ff */
[----:B------:R-:W5:Y:S01]  /*4140*/  LDL R2, [UR4] ;  /* 0x00000004ff027983 */ /* 0x000f620008100800 */
[----:B------:R-:W-:Y:S02]  /*4150*/  ULEA UR4, UR18, UR21, 0x3 ;  /* 0x0000001512047291 */ /* 0x000fe4000f8e18ff */
[----:B------:R-:W-:Y:S01]  /*4160*/  UPLOP3.LUT UP2, UPT, UPT, UPT, UPT, 0x40, 0x4 ;  /* 0x000000000004789c */ /* 0x000fe20003f4e870 */
[----:B------:R-:W-:Y:S01]  /*4170*/  UMOV UR20, UR38 ;  /* 0x0000002600147c82 */ /* 0x000fe20008000000 */
[----:B------:R-:W-:-:S05]  /*4180*/  UMOV UR19, UR27 ;  /* 0x0000001b00137c82 */ /* 0x000fca0008000000 */
[----:B------:R2:W3:Y:S01]  /*4190*/  SYNCS.PHASECHK.TRANS64.TRYWAIT P2, [UR4], R0 ;  /* 0x00000000ff0075a7 */ /* 0x0004e20008041104 */
[----:B------:R-:W-:-:S05]  /*41a0*/  UMOV UR4, UR18 ;  /* 0x0000001200047c82 */ /* 0x000fca0008000000 */
.L_x_75:
[----:B------:R-:W-:Y:S02]  /*41b0*/  UIADD3 UR20, UPT, UPT, UR20, 0x1, URZ ;  /* 0x0000000114147890 */ /* 0x000fe4000fffe0ff */
[----:B------:R-:W-:Y:S02]  /*41c0*/  ULEA UR17, UR4, UR21, 0x3 ;  /* 0x0000001504117291 */ /* 0x000fe4000f8e18ff */
[----:B------:R-:W-:Y:S01]  /*41d0*/  UISETP.NE.AND UP3, UPT, UR20, URZ, UPT ;  /* 0x000000ff1400728c */ /* 0x000fe2000bf65270 */
[----:B--234-:R-:W-:Y:S10]  /*41e0*/  @P2 BRA `(.L_x_73) ;  /* 0x00000000000c2947 */ /* 0x01cff40003800000 */
[----:B------:R-:W-:Y:S04]  /*41f0*/  SHF.L.U32 R9, R8, 0x1f, RZ ;  /* 0x0000001f08097819 */ /* 0x000fe800000006ff */
[----:B------:R-:W3:Y:S02]  /*4200*/  SYNCS.PHASECHK.TRANS64.TRYWAIT P0, [UR17], R9 ;  /* 0x00000009ff0075a7 */ /* 0x000ee40008001111 */
[----:B---3--:R-:W-:Y:S05]  /*4210*/  @!P0 BRA `(.L_x_74) ;  /* 0x0000005400a08947 */ /* 0x008fea0003800000 */
.L_x_73:
[----:B------:R-:W-:Y:S01]  /*4220*/  UISETP.NE.AND UP0, UPT, UR19, 0x1, UPT ;  /* 0x000000011300788c */ /* 0x000fe2000bf05270 */
[----:B------:R-:W-:Y:S01]  /*4230*/  PLOP3.LUT P2, PT, PT, PT, PT, 0x80, 0x8 ;  /* 0x000000000008781c */ /* 0x000fe20003f4f070 */
[----:B------:R-:W-:Y:S02]  /*4240*/  UIADD3 UR5, UPT, UPT, UR4, 0x1, URZ ;  /* 0x0000000104057890 */ /* 0x000fe4000fffe0ff */
[----:B------:R-:W-:Y:S02]  /*4250*/  ULEA UR10, UR4, UR24, 0x8 ;  /* 0x00000018040a7291 */ /* 0x000fe4000f8e40ff */
[----:B------:R-:W-:Y:S01]  /*4260*/  UISETP.NE.AND UP1, UPT, UR5, 0xa, UPT ;  /* 0x0000000a0500788c */ /* 0x000fe2000bf25270 */
[----:B------:R-:W-:Y:S01]  /*4270*/  PLOP3.LUT P0, PT, PT, PT, UP0, 0x80, 0x8 ;  /* 0x000000000008781c */ /* 0x000fe20003f0f008 */
[----:B------:R-:W-:Y:S02]  /*4280*/  ULEA UR14, UR4, UR23, 0xa ;  /* 0x00000017040e7291 */ /* 0x000fe4000f8e50ff */
[----:B------:R-:W-:Y:S02]  /*4290*/  USEL UR6, URZ, 0x1, UP1 ;  /* 0x00000001ff067887 */ /* 0x000fe40008800000 */
[----:B------:R-:W-:Y:S01]  /*42a0*/  USEL UR18, UR5, URZ, UP1 ;  /* 0x000000ff05127287 */ /* 0x000fe20008800000 */
[----:B------:R-:W-:Y:S11]  /*42b0*/  ELECT P1, URZ, PT ;  /* 0x0000000000ff782f */ /* 0x000ff60003820000 */
[----:B------:R-:W-:Y:S02]  /*42c0*/  @!UPT UIADD3 URZ, UPT, UPT, URZ, URZ, URZ ;  /* 0x000000fffffff290 */ /* 0x000fe4000fffe0ff */
[----:B-----5:R-:W-:Y:S01]  /*42d0*/  @P1 R2UR.BROADCAST UR4, R2 ;  /* 0x00000000020412ca */ /* 0x020fe200008e0000 */
[----:B------:R-:W-:Y:S01]  /*42e0*/  @UP0 ULEA UR5, UR18, UR21, 0x3 ;  /* 0x0000001512050291 */ /* 0x000fe2000f8e18ff */
[----:B------:R-:W-:Y:S01]  /*42f0*/  LOP3.LUT R8, R8, UR6, RZ, 0x3c, !PT ;  /* 0x0000000608087c12 */ /* 0x000fe2000f8e3cff */
[----:B------:R-:W-:Y:S02]  /*4300*/  UIADD3 UR8, UPT, UPT, UR10, 0x40, URZ ;  /* 0x000000400a087890 */ /* 0x000fe4000fffe0ff */
[----:B------:R-:W-:Y:S01]  /*4310*/  UIADD3 UR6, UPT, UPT, UR14, 0x80, URZ ;  /* 0x000000800e067890 */ /* 0x000fe2000fffe0ff */
[----:B--2---:R-:W-:Y:S01]  /*4320*/  @P0 SHF.L.U32 R0, R8, 0x1f, RZ ;  /* 0x0000001f08000819 */ /* 0x004fe200000006ff */
[----:B------:R-:W-:Y:S02]  /*4330*/  UIADD3 UR12, UPT, UPT, UR10, 0x80, URZ ;  /* 0x000000800a0c7890 */ /* 0x000fe4000fffe0ff */
[----:B------:R-:W-:Y:S01]  /*4340*/  UIADD3 UR19, UPT, UPT, UR19, -0x1, URZ ;  /* 0xffffffff13137890 */ /* 0x000fe2000fffe0ff */
[----:B------:R4:W2:Y:S01]  /*4350*/  @P0 SYNCS.PHASECHK.TRANS64.TRYWAIT P2, [UR5], R0 ;  /* 0x00000000ff0005a7 */ /* 0x0008a20008041105 */
[----:B------:R-:W-:Y:S11]  /*4360*/  ELECT P0, URZ, PT ;  /* 0x0000000000ff782f */ /* 0x000ff60003800000 */
[----:B------:R-:W-:Y:S02]  /*4370*/  @!UPT UIADD3 URZ, UPT, UPT, URZ, URZ, URZ ;  /* 0x000000fffffff290 */ /* 0x000fe4000fffe0ff */
[C---:B------:R-:W-:Y:S02]  /*4380*/  @P0 R2UR.BROADCAST UR16, R2.reuse ;  /* 0x00000000021002ca */ /* 0x040fe400008e0000 */
[----:B------:R-:W-:Y:S01]  /*4390*/  ELECT P0, URZ, PT ;  /* 0x0000000000ff782f */ /* 0x000fe20003800000 */
[----:B------:R-:W-:Y:S01]  /*43a0*/  UMOV UR11, 0x80004020 ;  /* 0x80004020000b7882 */ /* 0x000fe20000000000 */
[----:B------:R-:W-:Y:S01]  /*43b0*/  UMOV UR15, 0x40004040 ;  /* 0x40004040000f7882 */ /* 0x000fe20000000000 */
[----:B------:R-:W-:Y:S01]  /*43c0*/  UMOV UR9, 0x80004020 ;  /* 0x8000402000097882 */ /* 0x000fe20000000000 */
[----:B------:R3:W-:Y:S01]  /*43d0*/  UTCHMMA.2CTA gdesc[UR14], gdesc[UR10], tmem[UR4], tmem[UR34], idesc[UR35], UP2 ;  /* 0x00ff220a0e0075ea */ /* 0x0007e20009200004 */
[----:B------:R-:W-:Y:S01]  /*43e0*/  UPLOP3.LUT UP2, UPT, UPT, UPT, UPT, 0x80, 0x8 ;  /* 0x000000000008789c */ /* 0x000fe20003f4f070 */
[----:B------:R-:W-:Y:S01]  /*43f0*/  UMOV UR7, 0x40004040 ;  /* 0x4000404000077882 */ /* 0x000fe20000000000 */
[----:B------:R-:W-:Y:S01]  /*4400*/  UMOV UR13, 0x80004020 ;  /* 0x80004020000d7882 */ /* 0x000fe20000000000 */
[----:B------:R-:W-:Y:S03]  /*4410*/  UMOV UR5, 0x40004040 ;  /* 0x4000404000057882 */ /* 0x000fe60000000000 */
[----:B------:R1:W-:Y:S01]  /*4420*/  UTCHMMA.2CTA gdesc[UR6], gdesc[UR8], tmem[UR16], tmem[UR32], idesc[UR33], UPT ;  /* 0x00ff2008060075ea */ /* 0x0003e2000ba00010 */
[----:B---3--:R-:W-:Y:S01]  /*4430*/  UIADD3 UR4, UPT, UPT, UR14, 0x100, URZ ;  /* 0x000001000e047890 */ /* 0x008fe2000fffe0ff */
[C---:B------:R-:W-:Y:S02]  /*4440*/  @P0 R2UR.BROADCAST UR15, R2.reuse ;  /* 0x00000000020f02ca */ /* 0x040fe400008e0000 */
[----:B------:R-:W-:Y:S01]  /*4450*/  ELECT P0, URZ, PT ;  /* 0x0000000000ff782f */ /* 0x000fe20003800000 */
[----:B------:R-:W-:Y:S02]  /*4460*/  UIADD3 UR10, UPT, UPT, UR10, 0xc0, URZ ;  /* 0x000000c00a0a7890 */ /* 0x000fe4000fffe0ff */
[----:B-1----:R-:W-:Y:S10]  /*4470*/  UIADD3 UR6, UPT, UPT, UR14, 0x180, URZ ;  /* 0x000001800e067890 */ /* 0x002ff4000fffe0ff */
[----:B------:R-:W-:Y:S01]  /*4480*/  @P0 R2UR.BROADCAST UR9, R2 ;  /* 0x00000000020902ca */ /* 0x000fe200008e0000 */
[----:B------:R-:W-:Y:S01]  /*4490*/  UIADD3 UR8, UPT, UPT, UR17, 0x50, URZ ;  /* 0x0000005011087890 */ /* 0x000fe2000fffe0ff */
[----:B------:R1:W-:Y:S11]  /*44a0*/  UTCHMMA.2CTA gdesc[UR4], gdesc[UR12], tmem[UR15], tmem[UR30], idesc[UR31], UPT ;  /* 0x00ff1e0c040075ea */ /* 0x0003f6000ba0000f */
[----:B------:R4:W-:Y:S01]  /*44b0*/  UTCHMMA.2CTA gdesc[UR6], gdesc[UR10], tmem[UR9], tmem[UR28], idesc[UR29], UPT ;  /* 0x00ff1c0a060075ea */ /* 0x0009e2000ba00009 */
[----:B------:R4:W-:Y:S01]  /*44c0*/  UTCBAR.2CTA.MULTICAST [UR8], URZ, UR22 ;  /* 0x000000ff080073e9 */ /* 0x0009e20008200816 */
[----:B-1----:R-:W-:Y:S01]  /*44d0*/  UMOV UR4, UR18 ;  /* 0x0000001200047c82 */ /* 0x002fe20008000000 */
[----:B------:R-:W-:Y:S05]  /*44e0*/  BRA.U UP3, `(.L_x_75) ;  /* 0xfffffffd03307547 */ /* 0x000fea000b83ffff */
.L_x_72:
[----:B------:R-:W-:-:S09]  /*44f0*/  UIADD3 UR4, UPT, UPT, UR26, 0xf0, URZ ;  /* 0x000000f01a047890 */ /* 0x000fd2000fffe0ff */
[----:B------:R3:W-:Y:S01]  /*4500*/  UTCBAR.2CTA.MULTICAST [UR4], URZ, UR37 ;  /* 0x000000ff040073e9 */ /* 0x0007e20008200825 */
[----:B------:R-:W-:Y:S02]  /*4510*/  NOP ;  /* 0x0000000000007918 */ /* 0x000fe40000000000 */
.L_x_71:
[----:B---3--:R-:W-:Y:S01]  /*4520*/  UIADD3 UR4, UPT, UPT, UR25, 0x1, URZ ;  /* 0x0000000119047890 */ /* 0x008fe2000fffe0ff */
[----:B-1----:R-:W-:Y:S02]  /*4530*/  LOP3.LUT P0, RZ, R6, 0x1, RZ, 0xc0, !PT ;  /* 0x0000000106ff7812 */ /* 0x002fe4000780c0ff */
[----:B------:R-:W-:Y:S01]  /*4540*/  LOP3.LUT R10, R10, 0x1, RZ, 0x3c, !PT ;  /* 0x000000010a0a7812 */ /* 0x000fe200078e3cff */
[----:B------:R-:W-:-:S04]  /*4550*/  UISETP.NE.AND UP0, UPT, UR4, 0x2, UPT ;  /* 0x000000020400788c */ /* 0x000fc8000bf05270 */
[----:B------:R-:W-:Y:S02]  /*4560*/  USEL UR5, URZ, 0x1, UP0 ;  /* 0x00000001ff057887 */ /* 0x000fe40008000000 */
[----:B------:R-:W-:-:S04]  /*4570*/  USEL UR25, UR4, URZ, UP0 ;  /* 0x000000ff04197287 */ /* 0x000fc80008000000 */
[----:B------:R-:W-:Y:S01]  /*4580*/  LOP3.LUT R11, R11, UR5, RZ, 0x3c, !PT ;  /* 0x000000050b0b7c12 */ /* 0x000fe2000f8e3cff */
[----:B------:R-:W-:Y:S07]  /*4590*/  @P0 BRA `(.L_x_76) ;  /* 0xfffffff800900947 */ /* 0x000fee000383ffff */
[----:B----4-:R-:W1:Y:S01]  /*45a0*/  S2UR UR8, SR_CgaCtaId ;  /* 0x00000000000879c3 */ /* 0x010e620000008800 */
[----:B------:R-:W-:Y:S01]  /*45b0*/  ELECT P0, URZ, PT ;  /* 0x0000000000ff782f */ /* 0x000fe20003800000 */
[----:B--2---:R-:W-:Y:S01]  /*45c0*/  HFMA2 R0, -RZ, RZ, 0, 5.9604644775390625e-08 ;  /* 0x00000001ff007431 */ /* 0x004fe200000001ff */
[----:B------:R-:W-:-:S05]  /*45d0*/  UMOV UR4, 0x40 ;  /* 0x0000004000047882 */ /* 0x000fca0000000000 */
[----:B------:R-:W-:Y:S01]  /*45e0*/  UVIRTCOUNT.DEALLOC.SMPOOL 0x80 ;  /* 0x000000800000784c */ /* 0x000fe20000000000 */
[----:B------:R-:W-:Y:S02]  /*45f0*/  UISETP.NE.AND UP0, UPT, UR41, URZ, UPT ;  /* 0x000000ff2900728c */ /* 0x000fe4000bf05270 */
[----:B-1----:R-:W-:-:S09]  /*4600*/  ULEA UR8, UR8, UR4, 0x18 ;  /* 0x0000000408087291 */ /* 0x002fd2000f8ec0ff */
[----:B------:R1:W-:Y:S01]  /*4610*/  @P0 STS.U8 [UR8+0x1c], R0 ;  /* 0x00001c00ff000988 */ /* 0x0003e20008000008 */
[----:B------:R-:W-:Y:S05]  /*4620*/  BRA.U UP0, `(.L_x_77) ;  /* 0x0000000100587547 */ /* 0x000fea000b800000 */
[----:B------:R-:W-:Y:S01]  /*4630*/  UIADD3 UR5, UPT, UPT, UR21, 0x100, URZ ;  /* 0x0000010015057890 */ /* 0x000fe2000fffe0ff */
[----:B------:R-:W-:-:S03]  /*4640*/  SHF.L.U32 R5, R11, 0x1f, RZ ;  /* 0x0000001f0b057819 */ /* 0x000fc600000006ff */
[----:B------:R-:W-:-:S09]  /*4650*/  ULEA UR4, UR25, UR5, 0x3 ;  /* 0x0000000519047291 */ /* 0x000fd2000f8e18ff */
[----:B------:R-:W2:Y:S02]  /*4660*/  SYNCS.PHASECHK.TRANS64.TRYWAIT P0, [UR4], R5 ;  /* 0x00000005ff0075a7 */ /* 0x000ea40008001104 */
[----:B--2---:R-:W-:Y:S05]  /*4670*/  @!P0 BRA `(.L_x_78) ;  /* 0x0000005000a08947 */ /* 0x004fea0003800000 */
.L_x_167:
[----:B------:R-:W-:-:S04]  /*4680*/  UIADD3 UR4, UPT, UPT, UR25, 0x1, URZ ;  /* 0x0000000119047890 */ /* 0x000fc8000fffe0ff */
[----:B------:R-:W-:-:S04]  /*4690*/  UISETP.NE.AND UP1, UPT, UR4, 0x2, UPT ;  /* 0x000000020400788c */ /* 0x000fc8000bf25270 */
[----:B------:R-:W-:Y:S02]  /*46a0*/  USEL UR6, URZ, 0x1, UP1 ;  /* 0x00000001ff067887 */ /* 0x000fe40008800000 */
[----:B------:R-:W-:-:S04]  /*46b0*/  USEL UR4, UR4, URZ, UP1 ;  /* 0x000000ff04047287 */ /* 0x000fc80008800000 */
[----:B------:R-:W-:Y:S01]  /*46c0*/  ULEA UR4, UR4, UR5, 0x3 ;  /* 0x0000000504047291 */ /* 0x000fe2000f8e18ff */
[----:B-1----:R-:W-:-:S04]  /*46d0*/  LOP3.LUT R5, R11, UR6, RZ, 0x3c, !PT ;  /* 0x000000060b057c12 */ /* 0x002fc8000f8e3cff */
[----:B------:R-:W-:Y:S01]  /*46e0*/  SHF.L.U32 R5, R5, 0x1f, RZ ;  /* 0x0000001f05057819 */ /* 0x000fe200000006ff */
[----:B------:R-:W-:-:S04]  /*46f0*/  IMAD.U32 R0, RZ, RZ, UR4 ;  /* 0x00000004ff007e24 */ /* 0x000fc8000f8e00ff */
[----:B------:R1:W2:Y:S03]  /*4700*/  SYNCS.PHASECHK.TRANS64.TRYWAIT P0, [R0+URZ], R5 ;  /* 0x00000005000075a7 */ /* 0x0002a600080011ff */
[----:B--2---:R-:W-:Y:S05]  /*4710*/  @!P0 NANOSLEEP.SYNCS 0x989680 ;  /* 0x009896800000895d */ /* 0x004fea0003900000 */
[----:B------:R-:W2:Y:S02]  /*4720*/  @!P0 SYNCS.PHASECHK.TRANS64 P0, [R0+URZ], R5 ;  /* 0x00000005000085a7 */ /* 0x000ea400080010ff */
[----:B--2---:R-:W-:Y:S05]  /*4730*/  @P0 BRA `(.L_x_79) ;  /* 0x0000000000200947 */ /* 0x004fea0003800000 */
.L_x_80:
[----:B--2---:R2:W3:Y:S02]  /*4740*/  SYNCS.PHASECHK.TRANS64.TRYWAIT P0, [R0+URZ], R5 ;  /* 0x00000005000075a7 */ /* 0x0044e400080011ff */
[----:B---3--:R-:W-:Y:S05]  /*4750*/  @!P0 NANOSLEEP.SYNCS 0x989680 ;  /* 0x009896800000895d */ /* 0x008fea0003900000 */
[----:B------:R-:W3:Y:S02]  /*4760*/  @!P0 SYNCS.PHASECHK.TRANS64 P0, [R0+URZ], R5 ;  /* 0x00000005000085a7 */ /* 0x000ee400080010ff */
[----:B---3--:R-:W-:Y:S05]  /*4770*/  @!P0 BRA `(.L_x_80) ;  /* 0xfffffffc00f08947 */ /* 0x008fea000383ffff */
[----:B------:R-:W-:Y:S05]  /*4780*/  BRA `(.L_x_79) ;  /* 0x00000000000c7947 */ /* 0x000fea0003800000 */
.L_x_77:
[----:B------:R-:W-:-:S04]  /*4790*/  UIADD3 UR4, UPT, UPT, UR21, 0x110, URZ ;  /* 0x0000011015047890 */ /* 0x000fc8000fffe0ff */
[----:B------:R-:W-:-:S09]  /*47a0*/  UPRMT UR4, UR40, 0x654, UR4 ;  /* 0x0000065428047896 */ /* 0x000fd20008000004 */
[----:B------:R-:W-:Y:S03]  /*47b0*/  SYNCS.ARRIVE.TRANS64.RED.A1T0 RZ, [UR4], RZ ;  /* 0x000000ffffff79a7 */ /* 0x000fe60008100404 */
.L_x_79:
[----:B-12---:R-:W-:Y:S01]  /*47c0*/  SHF.L.U32 R5, RZ, 0x1f, RZ ;  /* 0x0000001fff057819 */ /* 0x006fe200000006ff */
[----:B------:R-:W-:Y:S01]  /*47d0*/  UIADD3 UR4, UPT, UPT, UR21, 0x110, URZ ;  /* 0x0000011015047890 */ /* 0x000fe2000fffe0ff */
[----:B------:R-:W-:Y:S02]  /*47e0*/  PLOP3.LUT P0, PT, PT, PT, UP0, 0x80, 0x8 ;  /* 0x000000000008781c */ /* 0x000fe40003f0f008 */
[----:B------:R-:W1:Y:S02]  /*47f0*/  SYNCS.PHASECHK.TRANS64.TRYWAIT P1, [UR21+0x110], R5 ;  /* 0x00011005ff0075a7 */ /* 0x000e640008021115 */
[----:B-1----:R-:W-:Y:S09]  /*4800*/  @!P1 BRA `(.L_x_81) ;  /* 0x0000005000549947 */ /* 0x002ff20003800000 */
.L_x_169:
[----:B------:R-:W-:Y:S01]  /*4810*/  @!UP0 UPRMT UR4, UR40, 0x654, UR4 ;  /* 0x0000065428048896 */ /* 0x000fe20008000004 */
[----:B------:R-:W-:Y:S01]  /*4820*/  LOP3.LUT R2, R3, 0xffff, RZ, 0xc0, !PT ;  /* 0x0000ffff03027812 */ /* 0x000fe200078ec0ff */
[----:B------:R-:W-:Y:S02]  /*4830*/  IMAD.MOV.U32 R3, RZ, RZ, 0xffff ;  /* 0x0000ffffff037424 */ /* 0x000fe400078e00ff */
[----:B-1----:R-:W-:Y:S01]  /*4840*/  IMAD.MOV.U32 R5, RZ, RZ, 0x1 ;  /* 0x00000001ff057424 */ /* 0x002fe200078e00ff */
[----:B------:R-:W-:-:S04]  /*4850*/  SHF.R.U32.HI R2, RZ, 0x5, R2 ;  /* 0x00000005ff027819 */ /* 0x000fc80000011602 */
[----:B------:R-:W-:Y:S01]  /*4860*/  @!P0 SYNCS.ARRIVE.TRANS64.RED.A1T0 RZ, [UR4], RZ ;  /* 0x000000ffffff89a7 */ /* 0x000fe20008100404 */
[----:B------:R-:W-:Y:S01]  /*4870*/  NOP ;  /* 0x0000000000007918 */ /* 0x000fe20000000000 */
[----:B------:R-:W1:Y:S01]  /*4880*/  LDS R0, [UR8+0x14] ;  /* 0x00001408ff007984 */ /* 0x000e620008000800 */
[-C--:B------:R-:W-:Y:S02]  /*4890*/  SHF.L.U32 R3, R3, R2.reuse, RZ ;  /* 0x0000000203037219 */ /* 0x080fe400000006ff */
[----:B------:R-:W-:Y:S02]  /*48a0*/  SHF.L.U32 R5, R5, R2, RZ ;  /* 0x0000000205057219 */ /* 0x000fe400000006ff */
[----:B-1----:R-:W-:-:S04]  /*48b0*/  LOP3.LUT R0, R0, R3, RZ, 0xc0, !PT ;  /* 0x0000000300007212 */ /* 0x002fc800078ec0ff */
[----:B------:R-:W-:-:S13]  /*48c0*/  ISETP.NE.AND P0, PT, R0, R3, PT ;  /* 0x000000030000720c */ /* 0x000fda0003f05270 */
[----:B------:R-:W-:Y:S05]  /*48d0*/  @P0 BRA `(.L_x_82) ;  /* 0x00000000005c0947 */ /* 0x000fea0003800000 */
[----:B------:R-:W1:Y:S02]  /*48e0*/  LDS R0, [UR8+0x18] ;  /* 0x00001808ff007984 */ /* 0x000e640008000800 */
[----:B-1----:R-:W-:-:S04]  /*48f0*/  LOP3.LUT R0, R0, R5, RZ, 0xc0, !PT ;  /* 0x0000000500007212 */ /* 0x002fc800078ec0ff */
[----:B------:R-:W-:-:S13]  /*4900*/  ISETP.NE.AND P0, PT, R0, R5, PT ;  /* 0x000000050000720c */ /* 0x000fda0003f05270 */
[----:B------:R-:W-:Y:S05]  /*4910*/  @P0 BRA `(.L_x_83) ;  /* 0x0000000000400947 */ /* 0x000fea0003800000 */
[----:B------:R-:W-:Y:S01]  /*4920*/  R2UR UR4, R3 ;  /* 0x00000000030472ca */ /* 0x000fe200000e0000 */
[----:B------:R-:W1:Y:S01]  /*4930*/  S2R R2, SR_LANEID ;  /* 0x0000000000027919 */ /* 0x000e620000000000 */
[----:B------:R-:W-:-:S04]  /*4940*/  LOP3.LUT R5, RZ, R5, RZ, 0x33, !PT ;  /* 0x00000005ff057212 */ /* 0x000fc800078e33ff */
[----:B------:R-:W2:Y:S07]  /*4950*/  REDUX UR6, R5 ;  /* 0x00000000050673c4 */ /* 0x000eae0000000000 */
[----:B------:R-:W-:-:S03]  /*4960*/  ULOP3.LUT UR5, URZ, UR4, URZ, 0x33, !UPT ;  /* 0x00000004ff057292 */ /* 0x000fc6000f8e33ff */
[----:B------:R-:W-:Y:S02]  /*4970*/  VOTEU.ANY UR4, UPT, PT ;  /* 0x0000000000047886 */ /* 0x000fe400038e0100 */
[----:B------:R-:W-:Y:S01]  /*4980*/  UFLO.U32 UR4, UR4 ;  /* 0x00000004000472bd */ /* 0x000fe200080e0000 */
[----:B------:R-:W-:-:S04]  /*4990*/  IMAD.U32 R0, RZ, RZ, UR5 ;  /* 0x00000005ff007e24 */ /* 0x000fc8000f8e00ff */
[----:B------:R-:W3:Y:S02]  /*49a0*/  REDUX UR7, R0 ;  /* 0x00000000000773c4 */ /* 0x000ee40000000000 */
[----:B------:R4:W-:Y:S01]  /*49b0*/  UTCATOMSWS.AND URZ, UR5 ;  /* 0x0000000500ff79e3 */ /* 0x0009e20008000000 */
[----:B-1----:R-:W-:Y:S01]  /*49c0*/  ISETP.EQ.U32.AND P0, PT, R2, UR4, PT ;  /* 0x0000000402007c0c */ /* 0x002fe2000bf02070 */
[----:B--2---:R-:W-:Y:S02]  /*49d0*/  IMAD.U32 R2, RZ, RZ, UR6 ;  /* 0x00000006ff027e24 */ /* 0x004fe4000f8e00ff */
[----:B---3--:R-:W-:-:S10]  /*49e0*/  IMAD.U32 R3, RZ, RZ, UR7 ;  /* 0x00000007ff037e24 */ /* 0x008fd4000f8e00ff */
[----:B------:R4:W-:Y:S04]  /*49f0*/  @P0 ATOMS.AND RZ, [UR8+0x14], R3 ;  /* 0x00001403ffff098c */ /* 0x0009e8000a800008 */
[----:B------:R4:W-:Y:S01]  /*4a00*/  @P0 ATOMS.AND RZ, [UR8+0x18], R2 ;  /* 0x00001802ffff098c */ /* 0x0009e2000a800008 */
[----:B------:R-:W-:Y:S05]  /*4a10*/  BRA `(.L_x_84) ;  /* 0x0000000000147947 */ /* 0x000fea0003800000 */
.L_x_83:
[----:B------:R-:W-:Y:S02]  /*4a20*/  MOV R2, 0x4a40 ;  /* 0x00004a4000027802 */ /* 0x000fe40000000f00 */
[----:B-----5:R-:W-:Y:S05]  /*4a30*/  CALL.REL.NOINC `($__internal_0_$__cuda_sm10x_tcgen05_guardrail_trap_col_being_dealloced_not_returned_by_alloc) ;  /* 0x0000005000c47944 */ /* 0x020fea0003c00000 */
[----:B------:R-:W-:Y:S05]  /*4a40*/  BRA `(.L_x_84) ;  /* 0x0000000000087947 */ /* 0x000fea0003800000 */
.L_x_82:
[----:B------:R-:W-:Y:S02]  /*4a50*/  MOV R2, 0x4a70 ;  /* 0x00004a7000027802 */ /* 0x000fe40000000f00 */
[----:B-----5:R-:W-:Y:S05]  /*4a60*/  CALL.REL.NOINC `($__internal_2_$__cuda_sm10x_tcgen05_guardrail_trap_unallocated_columns_being_dealloced) ;  /* 0x0000005000d07944 */ /* 0x020fea0003c00000 */
.L_x_84:
[----:B------:R-:W-:Y:S01]  /*4a70*/  NOP ;  /* 0x0000000000007918 */ /* 0x000fe20000000000 */
[----:B----4-:R-:W-:Y:S05]  /*4a80*/  EXIT ;  /* 0x000000000000794d */ /* 0x010fea0003800000 */
.L_x_56:
[----:B------:R-:W2:Y:S01]  /*4a90*/  LDCU UR5, c[0x0][0x384] ;  /* 0x00007080ff0577ac */ /* 0x000ea20008000800 */
[----:B------:R-:W-:Y:S02]  /*4aa0*/  UISETP.NE.OR UP0, UPT, UR18, 0x3, !UP3 ;  /* 0x000000031200788c */ /* 0x000fe4000df05670 */
[----:B--2---:R-:W-:-:S07]  /*4ab0*/  UIADD3 UR5, UPT, UPT, UR5, 0x3f, URZ ;  /* 0x0000003f05057890 */ /* 0x004fce000fffe0ff */
[----:B------:R-:W-:Y:S05]  /*4ac0*/  BRA.U UP0, `(.L_x_85) ;  /* 0x00000015001c7547 */ /* 0x000fea000b800000 */
[----:B------:R-:W-:Y:S01]  /*4ad0*/  USHF.R.S32.HI UR4, URZ, 0x1f, UR5 ;  /* 0x0000001fff047899 */ /* 0x000fe20008011405 */
[----:B------:R-:W2:Y:S01]  /*4ae0*/  S2UR UR8, SR_CgaCtaId ;  /* 0x00000000000879c3 */ /* 0x000ea20000008800 */
[----:B------:R-:W3:Y:S01]  /*4af0*/  LDCU UR37, c[0x0][0x370] ;  /* 0x00006e00ff2577ac */ /* 0x000ee20008000800 */
[----:B------:R-:W-:Y:S02]  /*4b00*/  HFMA2 R10, -RZ, RZ, 0, 5.9604644775390625e-08 ;  /* 0x00000001ff0a7431 */ /* 0x000fe400000001ff */
[----:B------:R-:W-:Y:S01]  /*4b10*/  IMAD.MOV.U32 R8, RZ, RZ, RZ ;  /* 0x000000ffff087224 */ /* 0x000fe200078e00ff */
[----:B------:R-:W-:Y:S01]  /*4b20*/  ULEA.HI UR4, UR4, UR5, URZ, 0x6 ;  /* 0x0000000504047291 */ /* 0x000fe2000f8f30ff */
[----:B------:R-:W4:Y:S02]  /*4b30*/  LDCU.128 UR32, c[0x0][0xb10] ;  /* 0x00016200ff2077ac */ /* 0x000f240008000c00 */
[----:B------:R-:W1:Y:S01]  /*4b40*/  LDC.64 R14, c[0x0][0x348] ;  /* 0x0000d200ff0e7b82 */ /* 0x000e620000000a00 */
[----:B------:R-:W-:Y:S01]  /*4b50*/  USHF.R.S32.HI UR27, URZ, 0x6, UR4 ;  /* 0x00000006ff1b7899 */ /* 0x000fe20008011404 */
[----:B------:R-:W4:Y:S05]  /*4b60*/  LDCU UR36, c[0x0][0x374] ;  /* 0x00006e80ff2477ac */ /* 0x000f2a0008000800 */
[----:B------:R-:W-:Y:S01]  /*4b70*/  IMAD.U32 R2, RZ, RZ, UR27 ;  /* 0x0000001bff027e24 */ /* 0x000fe2000f8e00ff */
[----:B------:R-:W3:Y:S04]  /*4b80*/  LDCU.64 UR4, c[0x0][0x888] ;  /* 0x00011100ff0477ac */ /* 0x000ee80008000a00 */
[----:B------:R-:W-:Y:S01]  /*4b90*/  IABS R0, R2 ;  /* 0x0000000200007213 */ /* 0x000fe20000000000 */
[----:B------:R-:W2:Y:S03]  /*4ba0*/  LDCU.64 UR30, c[0x0][0x890] ;  /* 0x00011200ff1e77ac */ /* 0x000ea60008000a00 */
[----:B------:R-:W-:Y:S01]  /*4bb0*/  R2UR UR26, R0 ;  /* 0x00000000001a72ca */ /* 0x000fe200000e0000 */
[----:B------:R-:W1:Y:S01]  /*4bc0*/  LDCU UR18, c[0x0][0xb0c] ;  /* 0x00016180ff1277ac */ /* 0x000e620008000800 */
[----:B------:R-:W1:Y:S01]  /*4bd0*/  LDCU UR44, c[0x0][0xb20] ;  /* 0x00016400ff2c77ac */ /* 0x000e620008000800 */
[----:B------:R-:W1:Y:S10]  /*4be0*/  LDCU UR29, c[0x0][0x388] ;  /* 0x00007100ff1d77ac */ /* 0x000e740008000800 */
[----:B------:R-:W1:Y:S01]  /*4bf0*/  I2F.RP R3, UR26 ;  /* 0x0000001a00037d06 */ /* 0x000e620008209400 */
[----:B---3--:R-:W-:Y:S01]  /*4c00*/  UISETP.NE.U32.AND UP0, UPT, UR4, URZ, UPT ;  /* 0x000000ff0400728c */ /* 0x008fe2000bf05070 */
[----:B------:R-:W3:Y:S03]  /*4c10*/  LDCU UR4, c[0x0][0xb30] ;  /* 0x00016600ff0477ac */ /* 0x000ee60008000800 */
[----:B------:R-:W-:Y:S01]  /*4c20*/  UISETP.NE.AND.EX UP4, UPT, UR5, URZ, UPT, UP0 ;  /* 0x000000ff0500728c */ /* 0x000fe2000bf85300 */
[----:B------:R-:W-:Y:S01]  /*4c30*/  UMOV UR22, 0x400 ;  /* 0x0000040000167882 */ /* 0x000fe20000000000 */
[----:B----4-:R-:W-:-:S02]  /*4c40*/  UIMAD.WIDE.U32 UR10, UR36, UR35, URZ ;  /* 0x00000023240a72a5 */ /* 0x010fc4000f8e00ff */
[----:B--2---:R-:W-:Y:S02]  /*4c50*/  ULEA UR22, UR8, UR22, 0x18 ;  /* 0x0000001608167291 */ /* 0x004fe4000f8ec0ff */
[----:B------:R-:W-:Y:S01]  /*4c60*/  UIMAD.WIDE.U32 UR8, UR37, UR32, URZ ;  /* 0x00000020250872a5 */ /* 0x000fe2000f8e00ff */
[----:B-1----:R-:W1:Y:S01]  /*4c70*/  MUFU.RCP R0, R3 ;  /* 0x0000000300007308 */ /* 0x002e620000001000 */
[----:B------:R-:W-:Y:S01]  /*4c80*/  UMOV UR6, URZ ;  /* 0x000000ff00067c82 */ /* 0x000fe20008000000 */
[----:B------:R-:W-:Y:S02]  /*4c90*/  UISETP.NE.U32.AND UP5, UPT, UR30, URZ, UPT ;  /* 0x000000ff1e00728c */ /* 0x000fe4000bfa5070 */
[----:B------:R-:W-:Y:S02]  /*4ca0*/  UIADD3 UR38, UPT, UPT, UR22, 0xe8, URZ ;  /* 0x000000e816267890 */ /* 0x000fe4000fffe0ff */
[----:B------:R-:W-:Y:S01]  /*4cb0*/  UISETP.NE.AND UP0, UPT, UR39, 0x1, UPT ;  /* 0x000000012700788c */ /* 0x000fe2000bf05270 */
[----:B------:R-:W-:Y:S01]  /*4cc0*/  UMOV UR42, UR9 ;  /* 0x00000009002a7c82 */ /* 0x000fe20008000000 */
[----:B------:R-:W-:Y:S01]  /*4cd0*/  UMOV UR41, UR11 ;  /* 0x0000000b00297c82 */ /* 0x000fe20008000000 */
[----:B------:R-:W-:-:S02]  /*4ce0*/  UISETP.GE.AND UP3, UPT, UR39, 0x1, UPT ;  /* 0x000000012700788c */ /* 0x000fc4000bf66270 */
[----:B------:R-:W-:Y:S02]  /*4cf0*/  UISETP.NE.AND UP0, UPT, UR18, 0x1, UPT ;  /* 0x000000011200788c */ /* 0x000fe4000bf05270 */
[----:B------:R-:W-:Y:S01]  /*4d00*/  UISETP.NE.AND UP6, UPT, UR34, 0x1, UPT ;  /* 0x000000012200788c */ /* 0x000fe2000bfc5270 */
[----:B------:R-:W-:Y:S01]  /*4d10*/  UMOV UR25, URZ ;  /* 0x000000ff00197c82 */ /* 0x000fe20008000000 */
[----:B-1----:R-:W-:Y:S01]  /*4d20*/  VIADD R0, R0, 0xffffffe ;  /* 0x0ffffffe00007836 */ /* 0x002fe20000000000 */
[----:B------:R-:W-:Y:S01]  /*4d30*/  UPLOP3.LUT UP2, UPT, UPT, UPT, UPT, 0x40, 0x4 ;  /* 0x000000000004789c */ /* 0x000fe20003f4e870 */
[----:B------:R-:W1:Y:S04]  /*4d40*/  LDCU.64 UR16, c[0x0][0xb28] ;  /* 0x00016500ff1077ac */ /* 0x000e680008000a00 */
[----:B------:R-:W2:Y:S01]  /*4d50*/  F2I.FTZ.U32.TRUNC.NTZ R0, R0 ;  /* 0x0000000000007305 */ /* 0x000ea2000021f000 */
[----:B------:R-:W-:-:S02]  /*4d60*/  UISETP.NE.AND.EX UP5, UPT, UR31, URZ, UPT, UP5 ;  /* 0x000000ff1f00728c */ /* 0x000fc4000bfa5350 */
[----:B------:R-:W-:Y:S02]  /*4d70*/  UPRMT UR38, URZ, 0x654, UR38 ;  /* 0x00000654ff267896 */ /* 0x000fe40008000026 */
[----:B------:R-:W-:Y:S02]  /*4d80*/  USHF.R.U32.HI UR42, URZ, UR33, UR42 ;  /* 0x00000021ff2a7299 */ /* 0x000fe4000801162a */
[----:B------:R-:W-:Y:S02]  /*4d90*/  USHF.R.U32.HI UR41, URZ, UR44, UR41 ;  /* 0x0000002cff297299 */ /* 0x000fe40008011629 */
[----:B---3--:R-:W-:Y:S02]  /*4da0*/  UISETP.NE.AND UP3, UPT, UR4, 0x1, UPT ;  /* 0x000000010400788c */ /* 0x008fe4000bf65270 */
[----:B------:R-:W-:Y:S02]  /*4db0*/  UISETP.NE.AND UP0, UPT, UR29, URZ, UPT ;  /* 0x000000ff1d00728c */ /* 0x000fe4000bf05270 */
[----:B------:R-:W-:Y:S01]  /*4dc0*/  UISETP.NE.AND UP6, UPT, UR27, URZ, UPT ;  /* 0x000000ff1b00728c */ /* 0x000fe2000bfc5270 */
[----:B--2---:R-:W-:-:S02]  /*4dd0*/  R2UR UR7, R0 ;  /* 0x00000000000772ca */ /* 0x004fc400000e0000 */
[----:B------:R-:W-:Y:S02]  /*4de0*/  IABS R0, R2 ;  /* 0x0000000200007213 */ /* 0x000fe40000000000 */
[----:B------:R-:W-:-:S03]  /*4df0*/  MOV R2, 0x2000 ;  /* 0x0000200000027802 */ /* 0x000fc60000000f00 */
[----:B------:R-:W-:-:S05]  /*4e00*/  IMAD.MOV R0, RZ, RZ, -R0 ;  /* 0x000000ffff007224 */ /* 0x000fca00078e0a00 */
[----:B------:R-:W-:Y:S01]  /*4e10*/  R2UR UR43, R0 ;  /* 0x00000000002b72ca */ /* 0x000fe200000e0000 */
[----:B------:R-:W-:-:S04]  /*4e20*/  UIADD3 UR5, UPT, UPT, URZ, -UR7, URZ ;  /* 0x80000007ff057290 */ /* 0x000fc8000fffe0ff */
[----:B------:R-:W-:-:S04]  /*4e30*/  UIMAD UR5, UR5, UR26, URZ ;  /* 0x0000001a050572a4 */ /* 0x000fc8000f8e02ff */
[----:B------:R-:W-:-:S07]  /*4e40*/  UIMAD.WIDE.U32 UR6, UR7, UR5, UR6 ;  /* 0x00000005070672a5 */ /* 0x000fce000f8e0006 */
[----:B-1----:R-:W-:-:S05]  /*4e50*/  UMOV UR40, UR7 ;  /* 0x0000000700287c82 */ /* 0x002fca0008000000 */
.L_x_94:
[----:B------:R-:W-:Y:S04]  /*4e60*/  SHF.L.U32 R3, R8, 0x1f, RZ ;  /* 0x0000001f08037819 */ /* 0x000fe800000006ff */
[----:B-1----:R-:W1:Y:S02]  /*4e70*/  SYNCS.PHASECHK.TRANS64.TRYWAIT P0, [UR22+0xe0], R3 ;  /* 0x0000e003ff0075a7 */ /* 0x002e640008001116 */
[----:B-1----:R-:W-:Y:S05]  /*4e80*/  @!P0 BRA `(.L_x_86) ;  /* 0x0000004800cc8947 */ /* 0x002fea0003800000 */
.L_x_171:
[----:B------:R-:W2:Y:S01]  /*4e90*/  LDS.128 R4, [UR22+0x120] ;  /* 0x00012016ff047984 */ /* 0x000ea20008000c00 */
[----:B------:R-:W-:Y:S01]  /*4ea0*/  @!PT LDS RZ, [RZ] ;  /* 0x00000000fffff984 */ /* 0x000fe20000000800 */
[----:B------:R-:W-:Y:S01]  /*4eb0*/  @!PT LDS RZ, [RZ] ;  /* 0x00000000fffff984 */ /* 0x000fe20000000800 */
[----:B------:R-:W-:Y:S01]  /*4ec0*/  @!PT LDS RZ, [RZ] ;  /* 0x00000000fffff984 */ /* 0x000fe20000000800 */
[----:B------:R-:W-:Y:S01]  /*4ed0*/  @!PT LDS RZ, [RZ] ;  /* 0x00000000fffff984 */ /* 0x000fe20000000800 */
[----:B------:R3:W-:Y:S06]  /*4ee0*/  MEMBAR.ALL.CTA ;  /* 0x0000000000007992 */ /* 0x0007ec0000008000 */
[----:B---3--:R-:W3:Y:S02]  /*4ef0*/  FENCE.VIEW.ASYNC.S ;  /* 0x00000000000073c6 */ /* 0x008ee40000000000 */
[----:B---3--:R-:W-:Y:S01]  /*4f00*/  SYNCS.ARRIVE.TRANS64.RED.A1T0 RZ, [UR38], RZ ;  /* 0x000000ffffff79a7 */ /* 0x008fe20008100426 */
[----:B--2---:R-:W-:Y:S11]  /*4f10*/  LOP3.LUT P0, RZ, R6, 0x1, RZ, 0xc0, !PT ;  /* 0x0000000106ff7812 */ /* 0x004ff6000780c0ff */
[----:B------:R-:W-:Y:S02]  /*4f20*/  @!UPT UIADD3 URZ, UPT, UPT, URZ, URZ, URZ ;  /* 0x000000fffffff290 */ /* 0x000fe4000fffe0ff */
[----:B------:R-:W-:Y:S01]  /*4f30*/  VOTEU.ANY UP0, P0 ;  /* 0x0000000000ff7886 */ /* 0x000fe20000000100 */
[----:B------:R-:W-:Y:S11]  /*4f40*/  PLOP3.LUT P0, PT, PT, PT, UP0, 0x80, 0x8 ;  /* 0x000000000008781c */ /* 0x000ff60003f0f008 */
[----:B------:R-:W-:Y:S02]  /*4f50*/  @!UPT UIADD3 URZ, UPT, UPT, URZ, URZ, URZ ;  /* 0x000000fffffff290 */ /* 0x000fe4000fffe0ff */
[----:B-1----:R-:W-:Y:S02]  /*4f60*/  @P0 MOV R3, R4 ;  /* 0x0000000400030202 */ /* 0x002fe40000000f00 */
[----:B------:R-:W-:Y:S02]  /*4f70*/  @P0 LOP3.LUT R0, R5, 0xffff, RZ, 0xc0, !PT ;  /* 0x0000ffff05000812 */ /* 0x000fe400078ec0ff */
[----:B------:R-:W-:Y:S02]  /*4f80*/  @P0 R2UR UR5, R3 ;  /* 0x00000000030502ca */ /* 0x000fe400000e0000 */
[----:B------:R-:W-:Y:S11]  /*4f90*/  @P0 R2UR UR4, R0 ;  /* 0x00000000000402ca */ /* 0x000ff600000e0000 */
[----:B------:R-:W-:Y:S02]  /*4fa0*/  @UP0 UMOV UR15, UR5 ;  /* 0x00000005000f0c82 */ /* 0x000fe40008000000 */
[----:B------:R-:W-:Y:S01]  /*4fb0*/  @UP0 UMOV UR14, UR4 ;  /* 0x00000004000e0c82 */ /* 0x000fe20008000000 */
[----:B------:R-:W-:Y:S09]  /*4fc0*/  UISETP.GE.AND UP0, UPT, UR39, 0x1, UPT ;  /* 0x000000012700788c */ /* 0x000ff2000bf06270 */
[----:B------:R-:W-:Y:S05]  /*4fd0*/  BRA.U !UP0, `(.L_x_87) ;  /* 0x0000000108c07547 */ /* 0x000fea000b800000 */
[----:B------:R-:W-:Y:S02]  /*4fe0*/  UIMAD.WIDE.U32 UR8, UR14, UR35, URZ ;  /* 0x000000230e0872a5 */ /* 0x000fe4000f8e00ff */
[----:B------:R-:W-:Y:S02]  /*4ff0*/  UP2UR UR19, UPR, URZ, 0x4 ;  /* 0x00000004ff137883 */ /* 0x000fe40008000000 */
[----:B------:R-:W-:Y:S02]  /*5000*/  UISETP.NE.AND UP2, UPT, UR34, 0x1, UPT ;  /* 0x000000012200788c */ /* 0x000fe4000bf45270 */
[----:B------:R-:W-:Y:S02]  /*5010*/  UIMAD.WIDE.U32 UR10, UR15, UR32, URZ ;  /* 0x000000200f0a72a5 */ /* 0x000fe4000f8e00ff */
[----:B------:R-:W-:Y:S02]  /*5020*/  USEL UR4, UR36, UR41, !UP2 ;  /* 0x0000002924047287 */ /* 0x000fe4000d000000 */
[----:B------:R-:W-:Y:S02]  /*5030*/  UISETP.NE.AND UP0, UPT, UR18, 0x1, UPT ;  /* 0x000000011200788c */ /* 0x000fe4000bf05270 */
[----:B------:R-:W-:Y:S02]  /*5040*/  UP2UR UR24, UPR, URZ, 0x2 ;  /* 0x00000002ff187883 */ /* 0x000fe40008000000 */
[----:B------:R-:W-:Y:S02]  /*5050*/  UISETP.NE.AND UP1, UPT, UR39, 0x1, UPT ;  /* 0x000000012700788c */ /* 0x000fe4000bf25270 */
[----:B------:R-:W-:Y:S02]  /*5060*/  UIMAD.WIDE.U32 UR12, UR4, UR16, URZ ;  /* 0x00000010040c72a5 */ /* 0x000fe4000f8e00ff */
[----:B------:R-:W-:Y:S01]  /*5070*/  USEL UR7, UR37, UR42, !UP0 ;  /* 0x0000002a25077287 */ /* 0x000fe2000c000000 */
[----:B------:R-:W-:Y:S02]  /*5080*/  UMOV UR5, UR9 ;  /* 0x0000000900057c82 */ /* 0x000fe40008000000 */
[----:B------:R-:W-:Y:S02]  /*5090*/  USHF.R.U32.HI UR6, URZ, UR44, UR5 ;  /* 0x0000002cff067299 */ /* 0x000fe40008011605 */
[----:B------:R-:W-:Y:S02]  /*50a0*/  UIMAD.WIDE.U32 UR20, UR7, UR16, URZ ;  /* 0x00000010071472a5 */ /* 0x000fe4000f8e00ff */
[----:B------:R-:W-:Y:S02]  /*50b0*/  USEL UR6, UR14, UR6, !UP2 ;  /* 0x000000060e067287 */ /* 0x000fe4000d000000 */
[----:B------:R-:W-:Y:S01]  /*50c0*/  UISETP.NE.AND UP2, UPT, UR19, URZ, UPT ;  /* 0x000000ff1300728c */ /* 0x000fe2000bf45270 */
[----:B------:R-:W-:Y:S01]  /*50d0*/  UMOV UR5, UR11 ;  /* 0x0000000b00057c82 */ /* 0x000fe20008000000 */
[----:B------:R-:W-:Y:S02]  /*50e0*/  UIMAD.WIDE.U32 UR10, UR6, UR16, URZ ;  /* 0x00000010060a72a5 */ /* 0x000fe4000f8e00ff */
[----:B------:R-:W-:Y:S03]  /*50f0*/  USHF.R.U32.HI UR8, URZ, UR33, UR5 ;  /* 0x00000021ff087299 */ /* 0x000fe60008011605 */
[----:B------:R-:W-:Y:S02]  /*5100*/  UMOV UR5, UR13 ;  /* 0x0000000d00057c82 */ /* 0x000fe40008000000 */
[----:B------:R-:W-:Y:S03]  /*5110*/  @UP1 USHF.R.U32.HI UR4, URZ, UR17, UR5 ;  /* 0x00000011ff041299 */ /* 0x000fe60008011605 */
[----:B------:R-:W-:Y:S01]  /*5120*/  UMOV UR5, UR21 ;  /* 0x0000001500057c82 */ /* 0x000fe20008000000 */
[----:B------:R-:W-:Y:S02]  /*5130*/  UIMAD UR4, UR39, UR4, URZ ;  /* 0x00000004270472a4 */ /* 0x000fe4000f8e02ff */
[----:B------:R-:W-:Y:S02]  /*5140*/  @UP1 USHF.R.U32.HI UR7, URZ, UR17, UR5 ;  /* 0x00000011ff071299 */ /* 0x000fe40008011605 */
[----:B------:R-:W-:Y:S02]  /*5150*/  USEL UR5, UR15, UR8, !UP0 ;  /* 0x000000080f057287 */ /* 0x000fe4000c000000 */
[----:B------:R-:W-:Y:S02]  /*5160*/  UIMAD UR8, UR39, UR7, URZ ;  /* 0x00000007270872a4 */ /* 0x000fe4000f8e02ff */
[----:B------:R-:W-:Y:S03]  /*5170*/  UISETP.GE.AND UP0, UPT, UR6, UR4, UPT ;  /* 0x000000040600728c */ /* 0x000fe6000bf06270 */
[----:B------:R-:W-:Y:S01]  /*5180*/  UMOV UR4, UR11 ;  /* 0x0000000b00047c82 */ /* 0x000fe20008000000 */
[----:B------:R-:W-:Y:S02]  /*5190*/  UISETP.GE.OR UP0, UPT, UR5, UR8, UP0 ;  /* 0x000000080500728c */ /* 0x000fe40008706670 */
[----:B------:R-:W-:Y:S02]  /*51a0*/  USHF.R.U32.HI UR4, URZ, UR17, UR4 ;  /* 0x00000011ff047299 */ /* 0x000fe40008011604 */
[----:B------:R-:W-:Y:S02]  /*51b0*/  UIMAD.WIDE.U32 UR8, UR5, UR16, URZ ;  /* 0x00000010050872a5 */ /* 0x000fe4000f8e00ff */
[----:B------:R-:W-:Y:S04]  /*51c0*/  USEL UR10, UR6, UR4, !UP1 ;  /* 0x00000004060a7287 */ /* 0x000fe8000c800000 */
[----:B------:R-:W-:Y:S01]  /*51d0*/  UIADD3 UR11, UPT, UPT, -UR10, URZ, URZ ;  /* 0x000000ff0a0b7290 */ /* 0x000fe2000fffe1ff */
[----:B------:R-:W-:Y:S02]  /*51e0*/  @!UP0 UMOV UR4, UR9 ;  /* 0x0000000900048c82 */ /* 0x000fe40008000000 */
[----:B------:R-:W-:Y:S02]  /*51f0*/  @!UP0 USHF.R.U32.HI UR4, URZ, UR17, UR4 ;  /* 0x00000011ff048299 */ /* 0x000fe40008011604 */
[----:B------:R-:W-:Y:S02]  /*5200*/  UIMAD UR8, UR39, UR11, UR6 ;  /* 0x0000000b270872a4 */ /* 0x000fe4000f8e0206 */
[----:B------:R-:W-:Y:S02]  /*5210*/  @!UP0 USEL UR4, UR5, UR4, !UP1 ;  /* 0x0000000405048287 */ /* 0x000fe4000c800000 */
[----:B------:R-:W-:Y:S02]  /*5220*/  UISETP.NE.AND UP1, UPT, UR24, URZ, UPT ;  /* 0x000000ff1800728c */ /* 0x000fe4000bf25270 */
[----:B------:R-:W-:Y:S02]  /*5230*/  @!UP0 UIMAD UR8, UR7, UR8, UR4 ;  /* 0x00000008070882a4 */ /* 0x000fe4000f8e0204 */
[----:B------:R-:W-:Y:S02]  /*5240*/  @!UP0 UIADD3 UR9, UPT, UPT, UR10, -UR4, URZ ;  /* 0x800000040a098290 */ /* 0x000fe4000fffe0ff */
[----:B------:R-:W-:Y:S02]  /*5250*/  UIADD3 UR4, UPT, UPT, -UR5, URZ, URZ ;  /* 0x000000ff05047290 */ /* 0x000fe4000fffe1ff */
[----:B------:R-:W-:Y:S02]  /*5260*/  UIADD3 UR7, UPT, UPT, -UR6, URZ, URZ ;  /* 0x000000ff06077290 */ /* 0x000fe4000fffe1ff */
[----:B------:R-:W-:Y:S02]  /*5270*/  @!UP0 UIMAD UR6, UR9, UR39, UR5 ;  /* 0x00000027090682a4 */ /* 0x000fe4000f8e0205 */
[----:B------:R-:W-:Y:S02]  /*5280*/  UIMAD UR15, UR18, UR4, UR15 ;  /* 0x00000004120f72a4 */ /* 0x000fe4000f8e020f */
[----:B------:R-:W-:Y:S01]  /*5290*/  UIMAD UR4, UR34, UR7, UR14 ;  /* 0x00000007220472a4 */ /* 0x000fe2000f8e020e */
[----:B------:R-:W-:Y:S02]  /*52a0*/  @!UP0 UMOV UR5, UR8 ;  /* 0x0000000800058c82 */ /* 0x000fe40008000000 */
[----:B------:R-:W-:Y:S02]  /*52b0*/  UIMAD UR15, UR5, UR18, UR15 ;  /* 0x00000012050f72a4 */ /* 0x000fe4000f8e020f */
[----:B------:R-:W-:Y:S11]  /*52c0*/  UIMAD UR14, UR6, UR34, UR4 ;  /* 0x00000022060e72a4 */ /* 0x000ff6000f8e0204 */
[----:B------:R-:W-:Y:S01]  /*52d0*/  @!UPT UIADD3 URZ, UPT, UPT, URZ, URZ, URZ ;  /* 0x000000fffffff290 */ /* 0x000fe2000fffe0ff */
.L_x_87:
[----:B------:R-:W1:Y:S01]  /*52e0*/  @!UP3 LDCU.128 UR8, c[0x0][0xb10] ;  /* 0x00016200ff08b7ac */ /* 0x000e620008000c00 */
[----:B------:R-:W-:Y:S04]  /*52f0*/  MOV R0, UR23 ;  /* 0x0000001700007c02 */ /* 0x000fe80008000f00 */
[----:B------:R-:W-:Y:S01]  /*5300*/  IABS R0, R0 ;  /* 0x0000000000007213 */ /* 0x000fe20000000000 */
[----:B------:R-:W2:Y:S01]  /*5310*/  @!UP3 LDCU UR5, c[0x0][0xb0c] ;  /* 0x00016180ff05b7ac */ /* 0x000ea20008000800 */
[----:B-1----:R-:W-:Y:S07]  /*5320*/  UIMAD.WIDE.U32 UR6, UR15, UR8, URZ ;  /* 0x000000080f0672a5 */ /* 0x002fee000f8e00ff */
[----:B------:R-:W-:Y:S01]  /*5330*/  @!UP3 UMOV UR4, UR7 ;  /* 0x000000070004bc82 */ /* 0x000fe20008000000 */
[----:B--2---:R-:W-:Y:S02]  /*5340*/  @!UP3 UISETP.NE.AND UP0, UPT, UR5, 0x1, UPT ;  /* 0x000000010500b88c */ /* 0x004fe4000bf05270 */
[----:B------:R-:W-:Y:S02]  /*5350*/  @!UP3 USHF.R.U32.HI UR4, URZ, UR9, UR4 ;  /* 0x00000009ff04b299 */ /* 0x000fe40008011604 */
[----:B------:R-:W-:Y:S02]  /*5360*/  UIMAD.WIDE.U32 UR6, UR14, UR11, URZ ;  /* 0x0000000b0e0672a5 */ /* 0x000fe4000f8e00ff */
[----:B------:R-:W-:Y:S02]  /*5370*/  @!UP3 USEL UR8, UR15, UR4, !UP0 ;  /* 0x000000040f08b287 */ /* 0x000fe4000c000000 */
[----:B------:R-:W-:Y:S03]  /*5380*/  @!UP3 UISETP.NE.AND UP0, UPT, UR10, 0x1, UPT ;  /* 0x000000010a00b88c */ /* 0x000fe6000bf05270 */
[----:B------:R-:W-:Y:S02]  /*5390*/  @!UP3 UMOV UR6, UR7 ;  /* 0x000000070006bc82 */ /* 0x000fe40008000000 */
[----:B------:R-:W1:Y:S02]  /*53a0*/  @!UP3 LDCU UR4, c[0x0][0xb20] ;  /* 0x00016400ff04b7ac */ /* 0x000e640008000800 */
[----:B-1----:R-:W-:Y:S04]  /*53b0*/  @!UP3 USHF.R.U32.HI UR6, URZ, UR4, UR6 ;  /* 0x00000004ff06b299 */ /* 0x002fe80008011606 */
[----:B------:R-:W-:Y:S04]  /*53c0*/  @!UP3 USEL UR6, UR14, UR6, !UP0 ;  /* 0x000000060e06b287 */ /* 0x000fe8000c000000 */
[----:B------:R-:W-:Y:S02]  /*53d0*/  @!UP3 UIADD3 UR4, UPT, UPT, -UR8, UR6, URZ ;  /* 0x000000060804b290 */ /* 0x000fe4000fffe1ff */
[----:B------:R-:W-:Y:S02]  /*53e0*/  @!UP3 UIADD3 UR6, UPT, UPT, UR8, -UR6, URZ ;  /* 0x800000060806b290 */ /* 0x000fe4000fffe0ff */
[----:B------:R-:W-:Y:S02]  /*53f0*/  @!UP3 UIMAD UR15, UR4, UR5, UR15 ;  /* 0x00000005040fb2a4 */ /* 0x000fe4000f8e020f */
[----:B------:R-:W-:Y:S01]  /*5400*/  @!UP3 UIMAD UR14, UR6, UR10, UR14 ;  /* 0x0000000a060eb2a4 */ /* 0x000fe2000f8e020e */
[----:B------:R-:W-:Y:S11]  /*5410*/  BRA.U UP2, `(.L_x_88) ;  /* 0x0000000102107547 */ /* 0x000ff6000b800000 */
[----:B------:R-:W-:Y:S04]  /*5420*/  MOV R3, UR46 ;  /* 0x0000002e00037c02 */ /* 0x000fe80008000f00 */
[----:B------:R-:W-:Y:S04]  /*5430*/  SHF.L.U32 R12, R3, 0x1f, RZ ;  /* 0x0000001f030c7819 */ /* 0x000fe800000006ff */
[----:B------:R-:W1:Y:S02]  /*5440*/  SYNCS.PHASECHK.TRANS64.TRYWAIT P1, [UR22+0xd8], R12 ;  /* 0x0000d80cff0075a7 */ /* 0x000e640008021116 */
[----:B-1----:R-:W-:Y:S05]  /*5450*/  @!P1 BRA `(.L_x_89) ;  /* 0x0000004400709947 */ /* 0x002fea0003800000 */
.L_x_88:
[----:B------:R-:W-:Y:S01]  /*5460*/  UISETP.NE.AND UP2, UPT, UR29, URZ, UPT ;  /* 0x000000ff1d00728c */ /* 0x000fe2000bf45270 */
[----:B------:R-:W-:Y:S01]  /*5470*/  R2UR UR4, R0 ;  /* 0x00000000000472ca */ /* 0x000fe200000e0000 */
[----:B------:R-:W-:Y:S01]  /*5480*/  USHF.L.U32 UR11, UR28, 0x7, URZ ;  /* 0x000000071c0b7899 */ /* 0x000fe200080006ff */
[----:B------:R-:W-:Y:S05]  /*5490*/  IMAD.U32 R0, RZ, RZ, UR29 ;  /* 0x0000001dff007e24 */ /* 0x000fea000f8e00ff */
[----:B------:R-:W-:Y:S04]  /*54a0*/  IABS R9, R0 ;  /* 0x0000000000097213 */ /* 0x000fe80000000000 */
[----:B------:R-:W2:Y:S02]  /*54b0*/  I2F.RP R16, R9 ;  /* 0x0000000900107306 */ /* 0x000ea40000209400 */
[----:B------:R-:W-:Y:S07]  /*54c0*/  UIMAD.WIDE.U32 UR6, UR40, UR4, URZ ;  /* 0x00000004280672a5 */ /* 0x000fee000f8e00ff */
[----:B------:R-:W-:Y:S02]  /*54d0*/  UMOV UR12, UR7 ;  /* 0x00000007000c7c82 */ /* 0x000fe40008000000 */
[----:B------:R-:W-:Y:S04]  /*54e0*/  UIMAD UR4, UR12, UR43, UR4 ;  /* 0x0000002b0c0472a4 */ /* 0x000fe8000f8e0204 */
[----:B------:R-:W-:Y:S01]  /*54f0*/  UISETP.GT.U32.AND UP0, UPT, UR26, UR4, UPT ;  /* 0x000000041a00728c */ /* 0x000fe2000bf04070 */
[----:B--2---:R-:W2:Y:S10]  /*5500*/  MUFU.RCP R0, R16 ;  /* 0x0000001000007308 */ /* 0x004eb40000001000 */
[----:B------:R-:W-:Y:S02]  /*5510*/  @!UP0 UIADD3 UR4, UPT, UPT, UR4, -UR26, URZ ;  /* 0x8000001a04048290 */ /* 0x000fe4000fffe0ff */
[----:B------:R-:W-:Y:S02]  /*5520*/  @!UP0 UIADD3 UR12, UPT, UPT, UR12, 0x1, URZ ;  /* 0x000000010c0c8890 */ /* 0x000fe4000fffe0ff */
[----:B------:R-:W-:Y:S02]  /*5530*/  UISETP.GE.U32.AND UP0, UPT, UR4, UR26, UPT ;  /* 0x0000001a0400728c */ /* 0x000fe4000bf06070 */
[----:B------:R-:W-:Y:S01]  /*5540*/  ULOP3.LUT UR4, UR23, UR27, URZ, 0x3c, !UPT ;  /* 0x0000001b17047292 */ /* 0x000fe2000f8e3cff */
[----:B--2---:R-:W-:Y:S04]  /*5550*/  VIADD R11, R0, 0xffffffe ;  /* 0x0ffffffe000b7836 */ /* 0x004fe80000000000 */
[----:B------:R-:W1:Y:S04]  /*5560*/  F2I.FTZ.U32.TRUNC.NTZ R13, R11 ;  /* 0x0000000b000d7305 */ /* 0x000e68000021f000 */
[----:B------:R-:W-:Y:S02]  /*5570*/  @UP0 UIADD3 UR12, UPT, UPT, UR12, 0x1, URZ ;  /* 0x000000010c0c0890 */ /* 0x000fe4000fffe0ff */
[----:B------:R-:W-:Y:S01]  /*5580*/  UISETP.GE.AND UP0, UPT, UR4, URZ, UPT ;  /* 0x000000ff0400728c */ /* 0x000fe2000bf06270 */
[----:B-1----:R-:W-:Y:S10]  /*5590*/  IADD3 R12, PT, PT, RZ, -R13, RZ ;  /* 0x8000000dff0c7210 */ /* 0x002ff40007ffe0ff */
[----:B------:R-:W-:Y:S02]  /*55a0*/  @!UP0 UIADD3 UR12, UPT, UPT, -UR12, URZ, URZ ;  /* 0x000000ff0c0c8290 */ /* 0x000fe4000fffe1ff */
[----:B------:R-:W-:Y:S01]  /*55b0*/  @!UP6 ULOP3.LUT UR12, URZ, UR27, URZ, 0x33, !UPT ;  /* 0x0000001bff0ce292 */ /* 0x000fe2000f8e33ff */
[----:B------:R-:W-:Y:S02]  /*55c0*/  IMAD R3, R12, R9, RZ ;  /* 0x000000090c037224 */ /* 0x000fe400078e02ff */
[----:B------:R-:W-:Y:S01]  /*55d0*/  HFMA2 R12, -RZ, RZ, 0, 0 ;  /* 0x00000000ff0c7431 */ /* 0x000fe200000001ff */
[----:B------:R-:W-:Y:S02]  /*55e0*/  ULOP3.LUT UR4, UR12, UR29, URZ, 0x3c, !UPT ;  /* 0x0000001d0c047292 */ /* 0x000fe4000f8e3cff */
[----:B------:R-:W-:Y:S02]  /*55f0*/  IMAD.U32 R0, RZ, RZ, UR12 ;  /* 0x0000000cff007e24 */ /* 0x000fe4000f8e00ff */
[----:B------:R-:W-:Y:S02]  /*5600*/  UISETP.GE.AND UP0, UPT, UR4, URZ, UPT ;  /* 0x000000ff0400728c */ /* 0x000fe4000bf06270 */
[----:B------:R-:W-:Y:S01]  /*5610*/  UIADD3 UR4, UPT, UPT, -UR12, URZ, URZ ;  /* 0x000000ff0c047290 */ /* 0x000fe2000fffe1ff */
[----:B------:R-:W-:Y:S01]  /*5620*/  IABS R0, R0 ;  /* 0x0000000000007213 */ /* 0x000fe20000000000 */
[----:B------:R-:W-:Y:S02]  /*5630*/  IMAD.HI.U32 R13, R13, R3, R12 ;  /* 0x000000030d0d7227 */ /* 0x000fe400078e000c */
[----:B------:R-:W-:Y:S04]  /*5640*/  UIMAD UR4, UR27, UR4, UR23 ;  /* 0x000000041b0472a4 */ /* 0x000fe8000f8e0217 */
[----:B------:R-:W-:Y:S01]  /*5650*/  IMAD.HI.U32 R13, R13, R0, RZ ;  /* 0x000000000d0d7227 */ /* 0x000fe200078e00ff */
[----:B------:R-:W-:Y:S03]  /*5660*/  USHF.L.U32 UR10, UR4, 0x6, URZ ;  /* 0x00000006040a7899 */ /* 0x000fe600080006ff */
[----:B------:R-:W-:Y:S04]  /*5670*/  IMAD.MOV R3, RZ, RZ, -R13 ;  /* 0x000000ffff037224 */ /* 0x000fe800078e0a0d */
[C---:B------:R-:W-:Y:S05]  /*5680*/  IMAD R0, R9.reuse, R3, R0 ;  /* 0x0000000309007224 */ /* 0x040fea00078e0200 */
[----:B------:R-:W-:Y:S11]  /*5690*/  ISETP.GT.U32.AND P1, PT, R9, R0, PT ;  /* 0x000000000900720c */ /* 0x000ff60003f24070 */
[----:B------:R-:W-:Y:S02]  /*56a0*/  @!UPT UIADD3 URZ, UPT, UPT, URZ, URZ, URZ ;  /* 0x000000fffffff290 */ /* 0x000fe4000fffe0ff */
[-C--:B------:R-:W-:Y:S01]  /*56b0*/  @!P1 IADD3 R0, PT, PT, R0, -R9.reuse, RZ ;  /* 0x8000000900009210 */ /* 0x080fe20007ffe0ff */
[----:B------:R-:W-:Y:S01]  /*56c0*/  @!P1 VIADD R13, R13, 0x1 ;  /* 0x000000010d0d9836 */ /* 0x000fe20000000000 */
[----:B------:R-:W-:Y:S02]  /*56d0*/  ISETP.NE.U32.AND P1, PT, RZ, UR30, PT ;  /* 0x0000001eff007c0c */ /* 0x000fe4000bf25070 */
[----:B------:R-:W-:Y:S02]  /*56e0*/  ISETP.GE.U32.AND P2, PT, R0, R9, PT ;  /* 0x000000090000720c */ /* 0x000fe40003f46070 */
[----:B------:R-:W-:Y:S11]  /*56f0*/  ISETP.NE.AND.EX P1, PT, RZ, UR31, PT, P1 ;  /* 0x0000001fff007c0c */ /* 0x000ff6000bf25310 */
[----:B------:R-:W-:Y:S04]  /*5700*/  @P2 IADD3 R13, PT, PT, R13, 0x1, RZ ;  /* 0x000000010d0d2810 */ /* 0x000fe80007ffe0ff */
[----:B------:R-:W-:Y:S11]  /*5710*/  R2UR UR13, R13 ;  /* 0x000000000d0d72ca */ /* 0x000ff600000e0000 */
[----:B------:R-:W-:Y:S02]  /*5720*/  @!UPT UIADD3 URZ, UPT, UPT, URZ, URZ, URZ ;  /* 0x000000fffffff290 */ /* 0x000fe4000fffe0ff */
[----:B------:R-:W-:Y:S02]  /*5730*/  @!UP0 UIADD3 UR13, UPT, UPT, -UR13, URZ, URZ ;  /* 0x000000ff0d0d8290 */ /* 0x000fe4000fffe1ff */
[----:B------:R-:W-:Y:S04]  /*5740*/  @!UP2 ULOP3.LUT UR13, URZ, UR29, URZ, 0x33, !UPT ;  /* 0x0000001dff0da292 */ /* 0x000fe8000f8e33ff */
[----:B------:R-:W-:Y:S04]  /*5750*/  UIADD3 UR5, UPT, UPT, -UR13, URZ, URZ ;  /* 0x000000ff0d057290 */ /* 0x000fe8000fffe1ff */
[----:B------:R-:W-:Y:S01]  /*5760*/  UIMAD UR12, UR29, UR5, UR12 ;  /* 0x000000051d0c72a4 */ /* 0x000fe2000f8e020c */
[----:B------:R-:W-:Y:S11]  /*5770*/  BRA.U !UP5, `(.L_x_90) ;  /* 0x000000010d387547 */ /* 0x000ff6000b800000 */
[----:B------:R-:W-:Y:S01]  /*5780*/  UPLOP3.LUT UP1, UPT, UPT, UPT, UP4, 0x80, 0x8 ;  /* 0x000000000008789c */ /* 0x000fe20003f2f040 */
[----:B------:R-:W-:Y:S01]  /*5790*/  IMAD.MOV.U32 R91, RZ, RZ, 0x1 ;  /* 0x00000001ff5b7424 */ /* 0x000fe200078e00ff */
[----:B------:R-:W1:Y:S01]  /*57a0*/  LDCU.64 UR8, c[0x0][0x358] ;  /* 0x00006b00ff0877ac */ /* 0x000e620008000a00 */
[----:B------:R-:W-:Y:S03]  /*57b0*/  MOV R0, 0x1 ;  /* 0x0000000100007802 */ /* 0x000fe60000000f00 */
[----:B------:R-:W-:Y:S05]  /*57c0*/  PLOP3.LUT P2, PT, PT, PT, UP1, 0x80, 0x8 ;  /* 0x000000000008781c */ /* 0x000fea0003f4f018 */
[----:B------:R-:W2:Y:S01]  /*57d0*/  @UP1 LDCU.64 UR4, c[0x0][0x888] ;  /* 0x00011100ff0417ac */ /* 0x000ea20008000a00 */
[----:B------:R-:W-:Y:S07]  /*57e0*/  @UP1 UIMAD UR6, UR49, UR30, URZ ;  /* 0x0000001e310612a4 */ /* 0x000fee000f8e02ff */
[----:B------:R-:W-:Y:S01]  /*57f0*/  @!P2 PRMT R91, R0, 0x7610, R91 ;  /* 0x00007610005ba816 */ /* 0x000fe2000000005b */
[----:B--2---:R-:W-:Y:S06]  /*5800*/  @UP1 UIMAD.WIDE UR4, UR6, 0x4, UR4 ;  /* 0x00000004060418a5 */ /* 0x004fec000f8e0204 */
[----:B------:R-:W-:Y:S01]  /*5810*/  IMAD.U32 R12, RZ, RZ, UR4 ;  /* 0x00000004ff0c7e24 */ /* 0x000fe2000f8e00ff */
[----:B------:R-:W-:Y:S04]  /*5820*/  MOV R13, UR5 ;  /* 0x00000005000d7c02 */ /* 0x000fe80008000f00 */
[----:B------:R-:W2:Y:S01]  /*5830*/  @!UP1 LDCU UR4, c[0x0][0x880] ;  /* 0x00011000ff0497ac */ /* 0x000ea20008000800 */
[----:B-1---5:R1:W5:Y:S02]  /*5840*/  @P2 LDG.E R41, desc[UR8][R12.64] ;  /* 0x000000080c292981 */ /* 0x022364000c1e1900 */
[----:B-12---:R-:W-:Y:S07]  /*5850*/  @!P2 IMAD.U32 R41, RZ, RZ, UR4 ;  /* 0x00000004ff29ae24 */ /* 0x006fee000f8e00ff */
.L_x_90:
[----:B-----5:R-:W-:Y:S01]  /*5860*/  @!P1 FSETP.EQ.AND P3, PT, R41, RZ, PT ;  /* 0x000000ff2900920b */ /* 0x020fe20003f62000 */
[----:B------:R-:W-:Y:S01]  /*5870*/  @!UPT UIADD3 URZ, UPT, UPT, URZ, URZ, URZ ;  /* 0x000000fffffff290 */ /* 0x000fe2000fffe0ff */
[----:B------:R-:W-:Y:S11]  /*5880*/  @!P1 BRA `(.L_x_91) ;  /* 0x0000000000149947 */ /* 0x000ff60003800000 */
[----:B------:R-:W-:Y:S02]  /*5890*/  LOP3.LUT P1, RZ, R91, 0xff, RZ, 0xc0, !PT ;  /* 0x000000ff5bff7812 */ /* 0x000fe4000782c0ff */
[----:B------:R-:W-:Y:S04]  /*58a0*/  PLOP3.LUT P3, PT, PT, PT, UP1, 0x80, 0x8 ;  /* 0x000000000008781c */ /* 0x000fe80003f6f018 */
[----:B------:R-:W-:Y:S07]  /*58b0*/  PLOP3.LUT P3, PT, P3, PT, PT, 0x8, 0x80 ;  /* 0x000000000080781c */ /* 0x000fee0001f6e170 */
[----:B------:R-:W-:Y:S11]  /*58c0*/  @P1 FSETP.EQ.AND P3, PT, R41, RZ, PT ;  /* 0x000000ff2900120b */ /* 0x000ff60003f62000 */
[----:B------:R-:W-:Y:S02]  /*58d0*/  @!UPT UIADD3 URZ, UPT, UPT, URZ, URZ, URZ ;  /* 0x000000fffffff290 */ /* 0x000fe4000fffe0ff */
.L_x_91:
[----:B------:R-:W-:Y:S01]  /*58e0*/  ULEA UR4, UR25, UR22, 0x3 ;  /* 0x0000001619047291 */ /* 0x000fe2000f8e18ff */
[----:B------:R-:W-:Y:S02]  /*58f0*/  SHF.L.U32 R3, R10, 0x1f, RZ ;  /* 0x0000001f0a037819 */ /* 0x000fe400000006ff */
[----:B------:R-:W-:Y:S04]  /*5900*/  ELECT P2, URZ, PT ;  /* 0x0000000000ff782f */ /* 0x000fe80003840000 */
[----:B------:R-:W-:Y:S02]  /*5910*/  PLOP3.LUT P2, PT, P3, P2, PT, 0xf2, 0x2f ;  /* 0x00000000002f781c */ /* 0x000fe40001f45e72 */
[----:B------:R-:W1:Y:S02]  /*5920*/  SYNCS.PHASECHK.TRANS64.TRYWAIT P1, [UR4+0xb8], R3 ;  /* 0x0000b803ff0075a7 */ /* 0x000e640008021104 */
[----:B-1----:R-:W-:Y:S09]  /*5930*/  @!P1 BRA `(.L_x_92) ;  /* 0x0000004000509947 */ /* 0x002ff20003800000 */
.L_x_174:
[----:B------:R-:W2:Y:S01]  /*5940*/  S2UR UR23, SR_CgaCtaId ;  /* 0x00000000001779c3 */ /* 0x000ea20000008800 */
[----:B------:R-:W-:Y:S01]  /*5950*/  VOTEU.ALL UP0, P2 ;  /* 0x0000000000ff7886 */ /* 0x000fe20001000000 */
[----:B------:R-:W-:Y:S01]  /*5960*/  @!P2 IADD3 R9, P1, PT, R14, 0x580, RZ ;  /* 0x000005800e09a810 */ /* 0x000fe20007f3e0ff */
[----:B------:R-:W-:Y:S02]  /*5970*/  UIADD3 UR6, UPT, UPT, UR25, 0x1, URZ ;  /* 0x0000000119067890 */ /* 0x000fe4000fffe0ff */
[----:B------:R-:W-:Y:S01]  /*5980*/  UIADD3 UR9, UPT, UPT, UR4, 0xa0, URZ ;  /* 0x000000a004097890 */ /* 0x000fe2000fffe0ff */
[----:B------:R-:W-:Y:S01]  /*5990*/  @!P2 R2UR UR7, R9 ;  /* 0x000000000907a2ca */ /* 0x000fe200000e0000 */
[----:B------:R-:W-:Y:S01]  /*59a0*/  @!UP0 ULEA UR5, UR25, UR22, 0xd ;  /* 0x0000001619058291 */ /* 0x000fe2000f8e68ff */
[----:B-1----:R-:W-:Y:S01]  /*59b0*/  @!P2 IMAD.X R0, RZ, RZ, R15, P1 ;  /* 0x000000ffff00a224 */ /* 0x002fe200008e060f */
[----:B------:R-:W-:Y:S01]  /*59c0*/  UMOV UR24, 0x0 ;  /* 0x0000000000187882 */ /* 0x000fe20000000000 */
[----:B------:R-:W-:Y:S01]  /*59d0*/  UMOV UR25, 0x10000000 ;  /* 0x1000000000197882 */ /* 0x000fe20000000000 */
[----:B------:R-:W-:Y:S02]  /*59e0*/  @!UP0 UIADD3 UR8, UPT, UPT, UR5, 0x200, URZ ;  /* 0x0000020005088890 */ /* 0x000fe4000fffe0ff */
[----:B------:R-:W-:Y:S01]  /*59f0*/  UISETP.NE.AND UP0, UPT, UR6, 0x3, UPT ;  /* 0x000000030600788c */ /* 0x000fe2000bf05270 */
[----:B------:R-:W-:Y:S01]  /*5a00*/  @!P2 R2UR UR5, R0 ;  /* 0x000000000005a2ca */ /* 0x000fe200000e0000 */
[----:B------:R-:W-:Y:S02]  /*5a10*/  @!P2 IMAD.MOV.U32 R0, RZ, RZ, 0x2000 ;  /* 0x00002000ff00a424 */ /* 0x000fe400078e00ff */
[----:B------:R-:W-:Y:S02]  /*5a20*/  USEL UR6, UR6, URZ, UP0 ;  /* 0x000000ff06067287 */ /* 0x000fe40008000000 */
[----:B------:R-:W-:Y:S01]  /*5a30*/  IMAD.U32 R12, RZ, RZ, UR7 ;  /* 0x00000007ff0c7e24 */ /* 0x000fe2000f8e00ff */
[----:B------:R-:W-:Y:S02]  /*5a40*/  USEL UR19, URZ, 0x1, UP0 ;  /* 0x00000001ff137887 */ /* 0x000fe40008000000 */
[----:B------:R-:W-:Y:S02]  /*5a50*/  VOTEU.ALL UP0, P2 ;  /* 0x0000000000ff7886 */ /* 0x000fe40001000000 */
[----:B------:R-:W-:Y:S01]  /*5a60*/  @!P2 R2UR UR20, R12 ;  /* 0x000000000c14a2ca */ /* 0x000fe200000e0000 */
[----:B--2---:R-:W-:Y:S01]  /*5a70*/  UPRMT UR7, UR23, 0x654, UR9 ;  /* 0x0000065417077896 */ /* 0x004fe20008000009 */
[----:B------:R-:W-:Y:S01]  /*5a80*/  LOP3.LUT R10, R10, UR19, RZ, 0x3c, !PT ;  /* 0x000000130a0a7c12 */ /* 0x000fe2000f8e3cff */
[----:B------:R-:W-:Y:S01]  /*5a90*/  IMAD.U32 R13, RZ, RZ, UR5 ;  /* 0x00000005ff0d7e24 */ /* 0x000fe2000f8e00ff */
[----:B------:R-:W-:Y:S02]  /*5aa0*/  ULEA UR5, UR6, UR22, 0x3 ;  /* 0x0000001606057291 */ /* 0x000fe4000f8e18ff */
[----:B------:R-:W-:Y:S02]  /*5ab0*/  SHF.L.U32 R3, R10, 0x1f, RZ ;  /* 0x0000001f0a037819 */ /* 0x000fe400000006ff */
[----:B------:R-:W-:Y:S11]  /*5ac0*/  @!P2 R2UR UR21, R13 ;  /* 0x000000000d15a2ca */ /* 0x000ff600000e0000 */
[----:B------:R-:W-:Y:S02]  /*5ad0*/  @!UPT UIADD3 URZ, UPT, UPT, URZ, URZ, URZ ;  /* 0x000000fffffff290 */ /* 0x000fe4000fffe0ff */
[----:B------:R1:W-:Y:S01]  /*5ae0*/  @!UP0 UTMALDG.4D [UR8], [UR20], desc[UR24] ;  /* 0x00001808140085b4 */ /* 0x0003e20008019000 */
[----:B------:R2:W-:Y:S01]  /*5af0*/  @!P2 SYNCS.ARRIVE.TRANS64.RED.A0TR RZ, [UR4+0xa0], R0 ;  /* 0x0000a000ffffa9a7 */ /* 0x0005e20008300404 */
[----:B------:R-:W-:Y:S01]  /*5b00*/  SYNCS.ARRIVE.TRANS64.RED.A1T0 RZ, [UR7], RZ ;  /* 0x000000ffffff79a7 */ /* 0x000fe20008100407 */
[----:B--2---:R-:W-:Y:S01]  /*5b10*/  @P0 SHF.R.U32.HI R0, RZ, 0x10, R5 ;  /* 0x00000010ff000819 */ /* 0x004fe20000011605 */
[----:B------:R-:W2:Y:S03]  /*5b20*/  SYNCS.PHASECHK.TRANS64.TRYWAIT P1, [UR5+0xb8], R3 ;  /* 0x0000b803ff0075a7 */ /* 0x000ea60008021105 */
[----:B------:R-:W-:Y:S01]  /*5b30*/  @P0 R2UR UR49, R0 ;  /* 0x00000000003102ca */ /* 0x000fe200000e0000 */
[----:B------:R-:W-:Y:S03]  /*5b40*/  @!UPT UIADD3 URZ, UPT, UPT, URZ, URZ, URZ ;  /* 0x000000fffffff290 */ /* 0x000fe6000fffe0ff */
[----:B-12---:R-:W-:Y:S11]  /*5b50*/  @!P1 BRA `(.L_x_93) ;  /* 0x0000003c00e09947 */ /* 0x006ff60003800000 */
.L_x_176:
[----:B------:R-:W2:Y:S01]  /*5b60*/  S2UR UR28, SR_CgaCtaId ;  /* 0x00000000001c79c3 */ /* 0x000ea20000008800 */
[----:B------:R-:W-:Y:S01]  /*5b70*/  UIADD3 UR9, UPT, UPT, UR5, 0xa0, URZ ;  /* 0x000000a005097890 */ /* 0x000fe2000fffe0ff */
[----:B-1----:R-:W-:Y:S01]  /*5b80*/  @!P2 IADD3 R3, P0, PT, R14, 0x580, RZ ;  /* 0x000005800e03a810 */ /* 0x002fe20007f1e0ff */
[----:B------:R-:W-:Y:S01]  /*5b90*/  UPLOP3.LUT UP2, UPT, UPT, UPT, UPT, 0x80, 0x8 ;  /* 0x000000000008789c */ /* 0x000fe20003f4f070 */
[----:B------:R-:W-:Y:S01]  /*5ba0*/  R2UR UR23, R95 ;  /* 0x000000005f1772ca */ /* 0x000fe200000e0000 */
[----:B------:R-:W-:Y:S01]  /*5bb0*/  UMOV UR20, 0x0 ;  /* 0x0000000000147882 */ /* 0x000fe20000000000 */
[----:B------:R-:W-:Y:S01]  /*5bc0*/  VOTEU.ALL UP0, P2 ;  /* 0x0000000000ff7886 */ /* 0x000fe20001000000 */
[----:B------:R-:W-:Y:S01]  /*5bd0*/  @!P2 IMAD.X R0, RZ, RZ, R15, P0 ;  /* 0x000000ffff00a224 */ /* 0x000fe200000e060f */
[----:B------:R-:W-:Y:S01]  /*5be0*/  UMOV UR21, 0x10000000 ;  /* 0x1000000000157882 */ /* 0x000fe20000000000 */
[----:B------:R-:W-:Y:S02]  /*5bf0*/  R2UR UR24, R96 ;  /* 0x00000000601872ca */ /* 0x000fe400000e0000 */
[----:B------:R-:W-:Y:S01]  /*5c00*/  @!UP0 ULEA UR4, UR6, UR22, 0xd ;  /* 0x0000001606048291 */ /* 0x000fe2000f8e68ff */
[----:B------:R-:W-:Y:S01]  /*5c10*/  LOP3.LUT P0, RZ, R6, 0x1, RZ, 0xc0, !PT ;  /* 0x0000000106ff7812 */ /* 0x000fe2000780c0ff */
[----:B------:R-:W-:Y:S01]  /*5c20*/  UIADD3 UR6, UPT, UPT, UR6, 0x1, URZ ;  /* 0x0000000106067890 */ /* 0x000fe2000fffe0ff */
[----:B------:R-:W-:Y:S01]  /*5c30*/  LOP3.LUT R8, R8, 0x1, RZ, 0x3c, !PT ;  /* 0x0000000108087812 */ /* 0x000fe200078e3cff */
[----:B------:R-:W-:Y:S02]  /*5c40*/  @!UP0 UIADD3 UR10, UPT, UPT, UR10, 0x20, URZ ;  /* 0x000000200a0a8890 */ /* 0x000fe4000fffe0ff */
[----:B------:R-:W-:Y:S01]  /*5c50*/  @!UP0 UIADD3 UR8, UPT, UPT, UR4, 0x200, URZ ;  /* 0x0000020004088890 */ /* 0x000fe2000fffe0ff */
[----:B------:R-:W-:Y:S01]  /*5c60*/  @!P2 R2UR UR4, R0 ;  /* 0x000000000004a2ca */ /* 0x000fe200000e0000 */
[----:B------:R-:W-:Y:S02]  /*5c70*/  UISETP.NE.AND UP0, UPT, UR6, 0x3, UPT ;  /* 0x000000030600788c */ /* 0x000fe4000bf05270 */
[----:B------:R-:W-:Y:S02]  /*5c80*/  UIADD3 UR23, UPT, UPT, UR14, UR23, URZ ;  /* 0x000000170e177290 */ /* 0x000fe4000fffe0ff */
[----:B------:R-:W-:Y:S01]  /*5c90*/  USEL UR25, UR6, URZ, UP0 ;  /* 0x000000ff06197287 */ /* 0x000fe20008000000 */
[----:B------:R-:W-:Y:S01]  /*5ca0*/  @!P2 R2UR UR6, R3 ;  /* 0x000000000306a2ca */ /* 0x000fe200000e0000 */
[----:B------:R-:W-:Y:S02]  /*5cb0*/  USEL UR19, URZ, 0x1, UP0 ;  /* 0x00000001ff137887 */ /* 0x000fe40008000000 */
[----:B------:R-:W-:Y:S04]  /*5cc0*/  VOTEU.ALL UP0, P2 ;  /* 0x0000000000ff7886 */ /* 0x000fe80001000000 */
[----:B------:R-:W-:Y:S01]  /*5cd0*/  IMAD.U32 R13, RZ, RZ, UR4 ;  /* 0x00000004ff0d7e24 */ /* 0x000fe2000f8e00ff */
[----:B--2---:R-:W-:Y:S01]  /*5ce0*/  UPRMT UR4, UR28, 0x654, UR9 ;  /* 0x000006541c047896 */ /* 0x004fe20008000009 */
[----:B------:R-:W-:Y:S01]  /*5cf0*/  LOP3.LUT R10, R10, UR19, RZ, 0x3c, !PT ;  /* 0x000000130a0a7c12 */ /* 0x000fe2000f8e3cff */
[----:B------:R-:W-:Y:S02]  /*5d00*/  UIADD3 UR28, UPT, UPT, UR15, UR24, URZ ;  /* 0x000000180f1c7290 */ /* 0x000fe4000fffe0ff */
[----:B------:R-:W-:Y:S01]  /*5d10*/  @!P2 R2UR UR7, R13 ;  /* 0x000000000d07a2ca */ /* 0x000fe200000e0000 */
[----:B------:R-:W-:Y:S05]  /*5d20*/  IMAD.U32 R12, RZ, RZ, UR6 ;  /* 0x00000006ff0c7e24 */ /* 0x000fea000f8e00ff */
[----:B------:R-:W-:Y:S11]  /*5d30*/  @!P2 R2UR UR6, R12 ;  /* 0x000000000c06a2ca */ /* 0x000ff600000e0000 */
[----:B------:R-:W-:Y:S02]  /*5d40*/  @!UPT UIADD3 URZ, UPT, UPT, URZ, URZ, URZ ;  /* 0x000000fffffff290 */ /* 0x000fe4000fffe0ff */
[----:B------:R1:W-:Y:S01]  /*5d50*/  @!UP0 UTMALDG.4D [UR8], [UR6], desc[UR20] ;  /* 0x00001408060085b4 */ /* 0x0003e20008019000 */
[----:B------:R1:W-:Y:S01]  /*5d60*/  @!P2 SYNCS.ARRIVE.TRANS64.RED.A0TR RZ, [UR5+0xa0], R2 ;  /* 0x0000a002ffffa9a7 */ /* 0x0003e20008300405 */
[----:B------:R-:W-:Y:S01]  /*5d70*/  SYNCS.ARRIVE.TRANS64.RED.A1T0 RZ, [UR4], RZ ;  /* 0x000000ffffff79a7 */ /* 0x000fe20008100404 */
[----:B------:R-:W-:Y:S05]  /*5d80*/  @P0 BRA `(.L_x_94) ;  /* 0xfffffff000340947 */ /* 0x000fea000383ffff */
[----:B------:R-:W-:Y:S01]  /*5d90*/  UIADD3 UR22, UPT, UPT, UR22, 0xb8, URZ ;  /* 0x000000b816167890 */ /* 0x000fe2000fffe0ff */
[----:B------:R-:W-:-:S03]  /*5da0*/  SHF.L.U32 R3, R10, 0x1f, RZ ;  /* 0x0000001f0a037819 */ /* 0x000fc600000006ff */
[----:B------:R-:W-:-:S09]  /*5db0*/  ULEA UR4, UR25, UR22, 0x3 ;  /* 0x0000001619047291 */ /* 0x000fd2000f8e18ff */
[----:B------:R-:W2:Y:S02]  /*5dc0*/  SYNCS.PHASECHK.TRANS64.TRYWAIT P0, [UR4], R3 ;  /* 0x00000003ff0075a7 */ /* 0x000ea40008001104 */
[----:B--2---:R-:W-:Y:S05]  /*5dd0*/  @!P0 BRA `(.L_x_95) ;  /* 0x0000003c00588947 */ /* 0x004fea0003800000 */
.L_x_178:
[----:B------:R-:W-:-:S04]  /*5de0*/  UIADD3 UR4, UPT, UPT, UR25, 0x1, URZ ;  /* 0x0000000119047890 */ /* 0x000fc8000fffe0ff */
[----:B------:R-:W-:-:S04]  /*5df0*/  UISETP.NE.AND UP0, UPT, UR4, 0x3, UPT ;  /* 0x000000030400788c */ /* 0x000fc8000bf05270 */
[----:B-1----:R-:W-:Y:S02]  /*5e00*/  USEL UR6, URZ, 0x1, UP0 ;  /* 0x00000001ff067887 */ /* 0x002fe40008000000 */
[----:B------:R-:W-:-:S04]  /*5e10*/  USEL UR4, UR4, URZ, UP0 ;  /* 0x000000ff04047287 */ /* 0x000fc80008000000 */
[----:B------:R-:W-:Y:S01]  /*5e20*/  ULEA UR5, UR4, UR22, 0x3 ;  /* 0x0000001604057291 */ /* 0x000fe2000f8e18ff */
[----:B------:R-:W-:-:S04]  /*5e30*/  LOP3.LUT R10, R10, UR6, RZ, 0x3c, !PT ;  /* 0x000000060a0a7c12 */ /* 0x000fc8000f8e3cff */
[----:B--2---:R-:W-:-:S04]  /*5e40*/  SHF.L.U32 R3, R10, 0x1f, RZ ;  /* 0x0000001f0a037819 */ /* 0x004fc800000006ff */
[----:B------:R-:W1:Y:S02]  /*5e50*/  SYNCS.PHASECHK.TRANS64.TRYWAIT P0, [UR5], R3 ;  /* 0x00000003ff0075a7 */ /* 0x000e640008001105 */
[----:B-1----:R-:W-:Y:S05]  /*5e60*/  @!P0 BRA `(.L_x_96) ;  /* 0x0000003c004c8947 */ /* 0x002fea0003800000 */
.L_x_180:
[----:B------:R-:W-:-:S04]  /*5e70*/  UIADD3 UR4, UPT, UPT, UR4, 0x1, URZ ;  /* 0x0000000104047890 */ /* 0x000fc8000fffe0ff */
[----:B------:R-:W-:-:S04]  /*5e80*/  UISETP.NE.AND UP0, UPT, UR4, 0x3, UPT ;  /* 0x000000030400788c */ /* 0x000fc8000bf05270 */
[----:B------:R-:W-:Y:S02]  /*5e90*/  USEL UR5, URZ, 0x1, UP0 ;  /* 0x00000001ff057887 */ /* 0x000fe40008000000 */
[----:B------:R-:W-:-:S04]  /*5ea0*/  USEL UR4, UR4, URZ, UP0 ;  /* 0x000000ff04047287 */ /* 0x000fc80008000000 */
[----:B------:R-:W-:Y:S01]  /*5eb0*/  ULEA UR4, UR4, UR22, 0x3 ;  /* 0x0000001604047291 */ /* 0x000fe2000f8e18ff */
[----:B-1----:R-:W-:-:S04]  /*5ec0*/  LOP3.LUT R3, R10, UR5, RZ, 0x3c, !PT ;  /* 0x000000050a037c12 */ /* 0x002fc8000f8e3cff */
[----:B------:R-:W-:Y:S01]  /*5ed0*/  SHF.L.U32 R3, R3, 0x1f, RZ ;  /* 0x0000001f03037819 */ /* 0x000fe200000006ff */
[----:B------:R-:W-:-:S07]  /*5ee0*/  IMAD.U32 R0, RZ, RZ, UR4 ;  /* 0x00000004ff007e24 */ /* 0x000fce000f8e00ff */
.L_x_97:
[----:B-1----:R1:W2:Y:S02]  /*5ef0*/  SYNCS.PHASECHK.TRANS64.TRYWAIT P0, [R0+URZ], R3 ;  /* 0x00000003000075a7 */ /* 0x0022a400080011ff */
[----:B--2---:R-:W-:Y:S05]  /*5f00*/  @!P0 NANOSLEEP.SYNCS 0x989680 ;  /* 0x009896800000895d */ /* 0x004fea0003900000 */
[----:B------:R-:W2:Y:S02]  /*5f10*/  @!P0 SYNCS.PHASECHK.TRANS64 P0, [R0+URZ], R3 ;  /* 0x00000003000085a7 */ /* 0x000ea400080010ff */
[----:B--2---:R-:W-:Y:S05]  /*5f20*/  @P0 EXIT ;  /* 0x000000000000094d */ /* 0x004fea0003800000 */
[----:B------:R-:W-:Y:S05]  /*5f30*/  BRA `(.L_x_97) ;  /* 0xfffffffc00ec7947 */ /* 0x000fea000383ffff */
.L_x_85:
[----:B------:R-:W-:-:S06]  /*5f40*/  UISETP.GE.AND UP0, UPT, UR18, 0x4, UPT ;  /* 0x000000041200788c */ /* 0x000fcc000bf06270 */
[----:B------:R-:W-:-:S13]  /*5f50*/  PLOP3.LUT P0, PT, PT, PT, UP0, 0x80, 0x8 ;  /* 0x000000000008781c */ /* 0x000fda0003f0f008 */
[----:B-1----:R-:W-:Y:S05]  /*5f60*/  @!P0 EXIT ;  /* 0x000000000000894d */ /* 0x002fea0003800000 */
[----:B------:R-:W1:Y:S08]  /*5f70*/  S2UR UR4, SR_CgaCtaId ;  /* 0x00000000000479c3 */ /* 0x000e700000008800 */
[----:B------:R-:W-:Y:S01]  /*5f80*/  BAR.SYNC.DEFER_BLOCKING 0x6, 0xa0 ;  /* 0x0182800000007b1d */ /* 0x000fe20000010000 */
[C---:B------:R-:W-:Y:S01]  /*5f90*/  IMAD.SHL.U32 R0, R98.reuse, 0x20, RZ ;  /* 0x0000002062007824 */ /* 0x040fe200078e00ff */
[C---:B------:R-:W-:Y:S01]  /*5fa0*/  LOP3.LUT R99, R98.reuse, 0x2, RZ, 0xc0, !PT ;  /* 0x0000000262637812 */ /* 0x040fe200078ec0ff */
[C---:B------:R-:W-:Y:S01]  /*5fb0*/  IMAD.SHL.U32 R105, R98.reuse, 0x4, RZ ;  /* 0x0000000462697824 */ /* 0x040fe200078e00ff */
[C---:B------:R-:W-:Y:S01]  /*5fc0*/  LOP3.LUT R90, R98.reuse, 0x60, RZ, 0xc0, !PT ;  /* 0x00000060625a7812 */ /* 0x040fe200078ec0ff */
[----:B------:R-:W-:Y:S01]  /*5fd0*/  IMAD.U32 R37, R98, 0x10000, RZ ;  /* 0x0001000062257824 */ /* 0x000fe200078e00ff */
[----:B------:R-:W-:-:S02]  /*5fe0*/  UMOV UR51, 0x400 ;  /* 0x0000040000337882 */ /* 0x000fc40000000000 */
[----:B------:R-:W2:Y:S01]  /*5ff0*/  LDC.64 R78, c[0x0][0x8b0] ;  /* 0x00022c00ff4e7b82 */ /* 0x000ea20000000a00 */
[----:B------:R-:W-:Y:S01]  /*6000*/  LOP3.LUT R4, R0, 0xc0, RZ, 0xc0, !PT ;  /* 0x000000c000047812 */ /* 0x000fe200078ec0ff */
[----:B------:R-:W-:Y:S01]  /*6010*/  USHF.R.S32.HI UR55, URZ, 0x1f, UR5 ;  /* 0x0000001fff377899 */ /* 0x000fe20008011405 */
[----:B------:R-:W-:Y:S01]  /*6020*/  LOP3.LUT R98, R98, 0x4, RZ, 0xc0, !PT ;  /* 0x0000000462627812 */ /* 0x000fe200078ec0ff */
[----:B------:R-:W-:Y:S01]  /*6030*/  IMAD.MOV.U32 R36, RZ, RZ, RZ ;  /* 0x000000ffff247224 */ /* 0x000fe200078e00ff */
[----:B------:R-:W-:Y:S01]  /*6040*/  LOP3.LUT R105, R4, 0x18, R105, 0xf8, !PT ;  /* 0x0000001804697812 */ /* 0x000fe200078ef869 */
[----:B------:R-:W-:Y:S01]  /*6050*/  ULEA.HI UR55, UR55, UR5, URZ, 0x6 ;  /* 0x0000000537377291 */ /* 0x000fe2000f8f30ff */
[----:B------:R-:W-:Y:S01]  /*6060*/  IADD3 R104, PT, PT, -R98, 0x2, RZ ;  /* 0x0000000262687810 */ /* 0x000fe20007ffe1ff */
[----:B------:R-:W3:Y:S01]  /*6070*/  LDC.64 R76, c[0x0][0x8a8] ;  /* 0x00022a00ff4c7b82 */ /* 0x000ee20000000a00 */
[----:B------:R-:W-:Y:S02]  /*6080*/  LOP3.LUT R105, R105, 0xf20, R0, 0xf8, !PT ;  /* 0x00000f2069697812 */ /* 0x000fe400078ef800 */
[----:B------:R-:W-:-:S02]  /*6090*/  CS2R R88, SRZ ;  /* 0x0000000000587805 */ /* 0x000fc4000001ff00 */
[----:B------:R-:W-:Y:S01]  /*60a0*/  LOP3.LUT R37, R37, 0x600000, RZ, 0xc0, !PT ;  /* 0x0060000025257812 */ /* 0x000fe200078ec0ff */
[----:B------:R-:W-:Y:S01]  /*60b0*/  IMAD.MOV R99, RZ, RZ, -R99 ;  /* 0x000000ffff637224 */ /* 0x000fe200078e0a63 */
[----:B------:R-:W-:Y:S01]  /*60c0*/  UMOV UR57, 0x1 ;  /* 0x0000000100397882 */ /* 0x000fe20000000000 */
[----:B------:R-:W-:Y:S01]  /*60d0*/  IMAD.MOV R98, RZ, RZ, -R98 ;  /* 0x000000ffff627224 */ /* 0x000fe200078e0a62 */
[----:B------:R-:W-:Y:S01]  /*60e0*/  UMOV UR52, URZ ;  /* 0x000000ff00347c82 */ /* 0x000fe20008000000 */
[----:B-1----:R-:W-:Y:S01]  /*60f0*/  ULEA UR51, UR4, UR51, 0x18 ;  /* 0x0000003304337291 */ /* 0x002fe2000f8ec0ff */
[----:B------:R-:W-:Y:S01]  /*6100*/  IMAD.SHL.U32 R104, R104, 0x10, RZ ;  /* 0x0000001068687824 */ /* 0x000fe200078e00ff */
[----:B------:R-:W1:Y:S01]  /*6110*/  LDCU UR4, c[0x0][0x370] ;  /* 0x00006e00ff0477ac */ /* 0x000e620008000800 */
[----:B------:R-:W4:Y:S06]  /*6120*/  LDCU UR45, c[0x0][0xb0c] ;  /* 0x00016180ff2d77ac */ /* 0x000f2c0008000800 */
[----:B------:R-:W4:Y:S01]  /*6130*/  LDS R2, [UR51+0x130] ;  /* 0x00013033ff027984 */ /* 0x000f220008000800 */
[----:B------:R-:W2:Y:S01]  /*6140*/  LDCU UR38, c[0x0][0xb30] ;  /* 0x00016600ff2677ac */ /* 0x000ea20008000800 */
[----:B------:R-:W2:Y:S01]  /*6150*/  LDCU.64 UR58, c[0x0][0x888] ;  /* 0x00011100ff3a77ac */ /* 0x000ea20008000a00 */
[----:B------:R-:W2:Y:S01]  /*6160*/  LDCU.64 UR46, c[0x0][0xb28] ;  /* 0x00016500ff2e77ac */ /* 0x000ea20008000a00 */
[----:B-1----:R-:W-:Y:S01]  /*6170*/  IMAD.U32 R94, RZ, RZ, UR4 ;  /* 0x00000004ff5e7e24 */ /* 0x002fe2000f8e00ff */
[----:B------:R-:W1:Y:S01]  /*6180*/  LDCU UR4, c[0x0][0x374] ;  /* 0x00006e80ff0477ac */ /* 0x000e620008000800 */
[----:B------:R-:W2:Y:S01]  /*6190*/  LDCU.128 UR60, c[0x0][0xb10] ;  /* 0x00016200ff3c77ac */ /* 0x000ea20008000c00 */
[----:B------:R-:W-:Y:S01]  /*61a0*/  USHF.R.S32.HI UR55, URZ, 0x6, UR55 ;  /* 0x00000006ff377899 */ /* 0x000fe20008011437 */
[----:B------:R-:W-:Y:S01]  /*61b0*/  UMOV UR56, URZ ;  /* 0x000000ff00387c82 */ /* 0x000fe20008000000 */
[----:B------:R-:W-:Y:S01]  /*61c0*/  UMOV UR54, URZ ;  /* 0x000000ff00367c82 */ /* 0x000fe20008000000 */
[----:B-1----:R-:W-:Y:S01]  /*61d0*/  IMAD.U32 R93, RZ, RZ, UR4 ;  /* 0x00000004ff5d7e24 */ /* 0x002fe2000f8e00ff */
[----:B------:R-:W-:-:S06]  /*61e0*/  UIADD3 UR4, UPT, UPT, UR51, 0x200, URZ ;  /* 0x0000020033047890 */ /* 0x000fcc000fffe0ff */
[----:B------:R-:W-:Y:S01]  /*61f0*/  IMAD.U32 R0, RZ, RZ, UR4 ;  /* 0x00000004ff007e24 */ /* 0x000fe2000f8e00ff */
[----:B------:R-:W-:Y:S01]  /*6200*/  LEA R105, R105, UR4, 0x1 ;  /* 0x0000000469697c11 */ /* 0x000fe2000f8e08ff */
[C---:B----4-:R-:W-:Y:S01]  /*6210*/  VIADD R3, R2.reuse, 0x40 ;  /* 0x0000004002037836 */ /* 0x050fe20000000000 */
[----:B------:R-:W-:-:S04]  /*6220*/  LOP3.LUT R2, R2, 0xffff, RZ, 0xc0, !PT ;  /* 0x0000ffff02027812 */ /* 0x000fc800078ec0ff */
[----:B------:R-:W-:-:S05]  /*6230*/  LOP3.LUT R3, R3, 0xffff, RZ, 0xc0, !PT ;  /* 0x0000ffff03037812 */ /* 0x000fca00078ec0ff */
[----:B--23--:R1:W-:Y:S02]  /*6240*/  STL.64 [R1], R2 ;  /* 0x0000000201007387 */ /* 0x00c3e40000100a00 */
.L_x_128:
[----:B-1----:R-:W-:Y:S04]  /*6250*/  SHF.L.U32 R3, R88, 0x1f, RZ ;  /* 0x0000001f58037819 */ /* 0x002fe800000006ff */
[----:B------:R-:W1:Y:S02]  /*6260*/  SYNCS.PHASECHK.TRANS64.TRYWAIT P0, [UR51+0xe0], R3 ;  /* 0x0000e003ff0075a7 */ /* 0x000e640008001133 */
[----:B-1----:R-:W-:Y:S05]  /*6270*/  @!P0 BRA `(.L_x_98) ;  /* 0x0000003800608947 */ /* 0x002fea0003800000 */
.L_x_182:
[----:B------:R-:W-:Y:S01]  /*6280*/  LEA R2, R36, UR48, 0x2 ;  /* 0x0000003024027c11 */ /* 0x000fe2000f8e10ff */
        /* <DEDUP_REMOVED lines=9> */
[----:B------:R-:W-:Y:S09]  /*6320*/  UPRMT UR4, URZ, 0x654, UR4 ;  /* 0x00000654ff047896 */ /* 0x000ff20008000004 */
[----:B---3--:R-:W-:Y:S01]  /*6330*/  SYNCS.ARRIVE.TRANS64.RED.A1T0 RZ, [UR4], RZ ;  /* 0x000000ffffff79a7 */ /* 0x008fe20008100404 */
[----:B------:R-:W5:Y:S01]  /*6340*/  LDL R2, [R2] ;  /* 0x0000000002027983 */ /* 0x000f620000100800 */
[----:B--2---:R-:W-:Y:S11]  /*6350*/  LOP3.LUT P0, RZ, R82, 0x1, RZ, 0xc0, !PT ;  /* 0x0000000152ff7812 */ /* 0x004ff6000780c0ff */
[----:B------:R-:W-:Y:S02]  /*6360*/  @!UPT UIADD3 URZ, UPT, UPT, URZ, URZ, URZ ;  /* 0x000000fffffff290 */ /* 0x000fe4000fffe0ff */
[----:B------:R-:W-:Y:S01]  /*6370*/  VOTEU.ANY UP0, P0 ;  /* 0x0000000000ff7886 */ /* 0x000fe20000000100 */
[----:B------:R-:W-:Y:S11]  /*6380*/  PLOP3.LUT P0, PT, PT, PT, UP0, 0x80, 0x8 ;  /* 0x000000000008781c */ /* 0x000ff60003f0f008 */
[----:B------:R-:W-:Y:S02]  /*6390*/  @!UPT UIADD3 URZ, UPT, UPT, URZ, URZ, URZ ;  /* 0x000000fffffff290 */ /* 0x000fe4000fffe0ff */
[----:B-1----:R-:W-:Y:S02]  /*63a0*/  @P0 MOV R3, R80 ;  /* 0x0000005000030202 */ /* 0x002fe40000000f00 */
[----:B------:R-:W-:Y:S02]  /*63b0*/  @P0 LOP3.LUT R0, R81, 0xffff, RZ, 0xc0, !PT ;  /* 0x0000ffff51000812 */ /* 0x000fe400078ec0ff */
[----:B------:R-:W-:Y:S01]  /*63c0*/  @P0 R2UR UR5, R3 ;  /* 0x00000000030502ca */ /* 0x000fe200000e0000 */
[----:B------:R-:W-:Y:S01]  /*63d0*/  IMAD.U32 R3, RZ, RZ, UR55 ;  /* 0x00000037ff037e24 */ /* 0x000fe2000f8e00ff */
[----:B------:R-:W-:Y:S04]  /*63e0*/  @P0 R2UR UR4, R0 ;  /* 0x00000000000402ca */ /* 0x000fe800000e0000 */
[----:B------:R-:W-:Y:S07]  /*63f0*/  IABS R0, R3 ;  /* 0x0000000300007213 */ /* 0x000fee0000000000 */
[----:B------:R-:W-:Y:S02]  /*6400*/  @UP0 UMOV UR37, UR5 ;  /* 0x0000000500250c82 */ /* 0x000fe40008000000 */
[----:B------:R-:W-:Y:S01]  /*6410*/  @UP0 UMOV UR36, UR4 ;  /* 0x0000000400240c82 */ /* 0x000fe20008000000 */
[----:B------:R-:W-:Y:S05]  /*6420*/  BRA.U !UP1, `(.L_x_99) ;  /* 0x0000000109d47547 */ /* 0x000fea000b800000 */
[----:B------:R-:W1:Y:S01]  /*6430*/  LDCU UR14, c[0x0][0xb20] ;  /* 0x00016400ff0e77ac */ /* 0x000e620008000800 */
[----:B------:R-:W-:Y:S02]  /*6440*/  R2UR UR15, R93 ;  /* 0x000000005d0f72ca */ /* 0x000fe400000e0000 */
[----:B------:R-:W-:Y:S01]  /*6450*/  R2UR UR9, R94 ;  /* 0x000000005e0972ca */ /* 0x000fe200000e0000 */
[----:B------:R-:W-:Y:S02]  /*6460*/  UIMAD.WIDE.U32 UR10, UR36, UR63, URZ ;  /* 0x0000003f240a72a5 */ /* 0x000fe4000f8e00ff */
[----:B------:R-:W-:Y:S02]  /*6470*/  UISETP.NE.AND UP0, UPT, UR62, 0x1, UPT ;  /* 0x000000013e00788c */ /* 0x000fe4000bf05270 */
[----:B------:R-:W-:Y:S02]  /*6480*/  UISETP.NE.AND UP1, UPT, UR45, 0x1, UPT ;  /* 0x000000012d00788c */ /* 0x000fe4000bf25270 */
[----:B------:R-:W-:Y:S02]  /*6490*/  UISETP.NE.AND UP2, UPT, UR39, 0x1, UPT ;  /* 0x000000012700788c */ /* 0x000fe4000bf45270 */
[----:B------:R-:W-:Y:S02]  /*64a0*/  UIMAD.WIDE.U32 UR12, UR37, UR60, URZ ;  /* 0x0000003c250c72a5 */ /* 0x000fe4000f8e00ff */
[----:B------:R-:W-:Y:S02]  /*64b0*/  UIMAD.WIDE.U32 UR4, UR15, UR63, URZ ;  /* 0x0000003f0f0472a5 */ /* 0x000fe4000f8e00ff */
[----:B------:R-:W-:Y:S05]  /*64c0*/  UIMAD.WIDE.U32 UR6, UR9, UR60, URZ ;  /* 0x0000003c090672a5 */ /* 0x000fea000f8e00ff */
[----:B------:R-:W-:Y:S02]  /*64d0*/  UMOV UR4, UR5 ;  /* 0x0000000500047c82 */ /* 0x000fe40008000000 */
[----:B-1----:R-:W-:Y:S01]  /*64e0*/  USHF.R.U32.HI UR8, URZ, UR14, UR4 ;  /* 0x0000000eff087299 */ /* 0x002fe20008011604 */
[----:B------:R-:W-:Y:S02]  /*64f0*/  UMOV UR6, UR11 ;  /* 0x0000000b00067c82 */ /* 0x000fe40008000000 */
[----:B------:R-:W-:Y:S02]  /*6500*/  UMOV UR4, UR7 ;  /* 0x0000000700047c82 */ /* 0x000fe40008000000 */
[----:B------:R-:W-:Y:S02]  /*6510*/  USHF.R.U32.HI UR5, URZ, UR61, UR4 ;  /* 0x0000003dff057299 */ /* 0x000fe40008011604 */
[----:B------:R-:W-:Y:S02]  /*6520*/  USEL UR4, UR15, UR8, !UP0 ;  /* 0x000000080f047287 */ /* 0x000fe4000c000000 */
[----:B------:R-:W-:Y:S02]  /*6530*/  USHF.R.U32.HI UR8, URZ, UR14, UR6 ;  /* 0x0000000eff087299 */ /* 0x000fe40008011606 */
[----:B------:R-:W-:Y:S02]  /*6540*/  UIMAD.WIDE.U32 UR6, UR4, UR46, URZ ;  /* 0x0000002e040672a5 */ /* 0x000fe4000f8e00ff */
[----:B------:R-:W-:Y:S02]  /*6550*/  USEL UR9, UR9, UR5, !UP1 ;  /* 0x0000000509097287 */ /* 0x000fe4000c800000 */
[----:B------:R-:W-:Y:S02]  /*6560*/  USEL UR8, UR36, UR8, !UP0 ;  /* 0x0000000824087287 */ /* 0x000fe4000c000000 */
[----:B------:R-:W-:Y:S01]  /*6570*/  UIMAD.WIDE.U32 UR10, UR9, UR46, URZ ;  /* 0x0000002e090a72a5 */ /* 0x000fe2000f8e00ff */
[----:B------:R-:W-:Y:S01]  /*6580*/  UMOV UR6, UR7 ;  /* 0x0000000700067c82 */ /* 0x000fe20008000000 */
[----:B------:R-:W-:Y:S01]  /*6590*/  UMOV UR5, UR13 ;  /* 0x0000000d00057c82 */ /* 0x000fe20008000000 */
[----:B------:R-:W-:Y:S02]  /*65a0*/  @UP2 USHF.R.U32.HI UR4, URZ, UR47, UR6 ;  /* 0x0000002fff042299 */ /* 0x000fe40008011606 */
[----:B------:R-:W-:Y:S02]  /*65b0*/  USHF.R.U32.HI UR5, URZ, UR61, UR5 ;  /* 0x0000003dff057299 */ /* 0x000fe40008011605 */
[----:B------:R-:W-:Y:S02]  /*65c0*/  UIMAD UR4, UR39, UR4, URZ ;  /* 0x00000004270472a4 */ /* 0x000fe4000f8e02ff */
[----:B------:R-:W-:Y:S02]  /*65d0*/  USEL UR5, UR37, UR5, !UP1 ;  /* 0x0000000525057287 */ /* 0x000fe4000c800000 */
[----:B------:R-:W-:Y:S01]  /*65e0*/  UISETP.GE.AND UP0, UPT, UR8, UR4, UPT ;  /* 0x000000040800728c */ /* 0x000fe2000bf06270 */
[----:B------:R-:W-:Y:S01]  /*65f0*/  UMOV UR6, UR11 ;  /* 0x0000000b00067c82 */ /* 0x000fe20008000000 */
[----:B------:R-:W-:Y:S02]  /*6600*/  UIMAD.WIDE.U32 UR10, UR8, UR46, URZ ;  /* 0x0000002e080a72a5 */ /* 0x000fe4000f8e00ff */
[----:B------:R-:W-:Y:S04]  /*6610*/  @UP2 USHF.R.U32.HI UR9, URZ, UR47, UR6 ;  /* 0x0000002fff092299 */ /* 0x000fe80008011606 */
[----:B------:R-:W-:Y:S01]  /*6620*/  UIMAD UR6, UR39, UR9, URZ ;  /* 0x00000009270672a4 */ /* 0x000fe2000f8e02ff */
[----:B------:R-:W-:Y:S03]  /*6630*/  UMOV UR4, UR11 ;  /* 0x0000000b00047c82 */ /* 0x000fe60008000000 */
[----:B------:R-:W-:Y:S02]  /*6640*/  UISETP.GE.OR UP0, UPT, UR5, UR6, UP0 ;  /* 0x000000060500728c */ /* 0x000fe40008706670 */
[----:B------:R-:W-:Y:S02]  /*6650*/  USHF.R.U32.HI UR4, URZ, UR47, UR4 ;  /* 0x0000002fff047299 */ /* 0x000fe40008011604 */
[----:B------:R-:W-:Y:S02]  /*6660*/  UIMAD.WIDE.U32 UR6, UR5, UR46, URZ ;  /* 0x0000002e050672a5 */ /* 0x000fe4000f8e00ff */
[----:B------:R-:W-:Y:S02]  /*6670*/  USEL UR11, UR8, UR4, !UP2 ;  /* 0x00000004080b7287 */ /* 0x000fe4000d000000 */
[----:B------:R-:W-:Y:S02]  /*6680*/  UIADD3 UR6, UPT, UPT, -UR5, URZ, URZ ;  /* 0x000000ff05067290 */ /* 0x000fe4000fffe1ff */
[----:B------:R-:W-:Y:S02]  /*6690*/  UIADD3 UR10, UPT, UPT, -UR11, URZ, URZ ;  /* 0x000000ff0b0a7290 */ /* 0x000fe4000fffe1ff */
[----:B------:R-:W-:Y:S02]  /*66a0*/  UIMAD UR6, UR45, UR6, UR37 ;  /* 0x000000062d0672a4 */ /* 0x000fe4000f8e0225 */
[----:B------:R-:W-:Y:S01]  /*66b0*/  UIMAD UR10, UR39, UR10, UR8 ;  /* 0x0000000a270a72a4 */ /* 0x000fe2000f8e0208 */
[----:B------:R-:W-:Y:S01]  /*66c0*/  @!UP0 UMOV UR4, UR7 ;  /* 0x0000000700048c82 */ /* 0x000fe20008000000 */
[----:B------:R-:W-:Y:S02]  /*66d0*/  UIADD3 UR7, UPT, UPT, -UR8, URZ, URZ ;  /* 0x000000ff08077290 */ /* 0x000fe4000fffe1ff */
[----:B------:R-:W-:Y:S04]  /*66e0*/  @!UP0 USHF.R.U32.HI UR4, URZ, UR47, UR4 ;  /* 0x0000002fff048299 */ /* 0x000fe80008011604 */
[----:B------:R-:W-:Y:S04]  /*66f0*/  @!UP0 USEL UR4, UR5, UR4, !UP2 ;  /* 0x0000000405048287 */ /* 0x000fe8000d000000 */
[----:B------:R-:W-:Y:S02]  /*6700*/  @!UP0 UIMAD UR9, UR9, UR10, UR4 ;  /* 0x0000000a090982a4 */ /* 0x000fe4000f8e0204 */
[----:B------:R-:W-:Y:S02]  /*6710*/  @!UP0 UIADD3 UR10, UPT, UPT, UR11, -UR4, URZ ;  /* 0x800000040b0a8290 */ /* 0x000fe4000fffe0ff */
[----:B------:R-:W-:Y:S02]  /*6720*/  UIMAD UR4, UR62, UR7, UR36 ;  /* 0x000000073e0472a4 */ /* 0x000fe4000f8e0224 */
[----:B------:R-:W-:Y:S03]  /*6730*/  @!UP0 UIMAD UR8, UR10, UR39, UR5 ;  /* 0x000000270a0882a4 */ /* 0x000fe6000f8e0205 */
[----:B------:R-:W-:Y:S02]  /*6740*/  @!UP0 UMOV UR5, UR9 ;  /* 0x0000000900058c82 */ /* 0x000fe40008000000 */
[----:B------:R-:W-:Y:S02]  /*6750*/  UIMAD UR37, UR5, UR45, UR6 ;  /* 0x0000002d052572a4 */ /* 0x000fe4000f8e0206 */
[----:B------:R-:W-:Y:S11]  /*6760*/  UIMAD UR36, UR8, UR62, UR4 ;  /* 0x0000003e082472a4 */ /* 0x000ff6000f8e0204 */
[----:B------:R-:W-:Y:S01]  /*6770*/  @!UPT UIADD3 URZ, UPT, UPT, URZ, URZ, URZ ;  /* 0x000000fffffff290 */ /* 0x000fe2000fffe0ff */
.L_x_99:
[----:B------:R-:W1:Y:S01]  /*6780*/  LDCU UR16, c[0x0][0x388] ;  /* 0x00007100ff1077ac */ /* 0x000e620008000800 */
[----:B------:R-:W-:Y:S02]  /*6790*/  R2UR UR6, R0 ;  /* 0x00000000000672ca */ /* 0x000fe400000e0000 */
[----:B------:R-:W-:Y:S01]  /*67a0*/  IABS R3, R3 ;  /* 0x0000000300037213 */ /* 0x000fe20000000000 */
[----:B------:R-:W-:Y:S01]  /*67b0*/  USHF.L.U32 UR42, UR28, 0x7, URZ ;  /* 0x000000071c2a7899 */ /* 0x000fe200080006ff */
[----:B------:R-:W-:Y:S03]  /*67c0*/  R2UR UR11, R106 ;  /* 0x000000006a0b72ca */ /* 0x000fe600000e0000 */
[----:B------:R-:W-:Y:S05]  /*67d0*/  IMAD.MOV R3, RZ, RZ, -R3 ;  /* 0x000000ffff037224 */ /* 0x000fea00078e0a03 */
[----:B------:R-:W-:Y:S01]  /*67e0*/  R2UR UR9, R3 ;  /* 0x00000000030972ca */ /* 0x000fe200000e0000 */
[----:B------:R-:W2:Y:S10]  /*67f0*/  I2F.RP R5, UR6 ;  /* 0x0000000600057d06 */ /* 0x000eb40008209400 */
[----:B--2---:R-:W2:Y:S02]  /*6800*/  MUFU.RCP R0, R5 ;  /* 0x0000000500007308 */ /* 0x004ea40000001000 */
[----:B--2---:R-:W-:Y:S08]  /*6810*/  VIADD R4, R0, 0xffffffe ;  /* 0x0ffffffe00047836 */ /* 0x004ff00000000000 */
[----:B------:R-:W2:Y:S02]  /*6820*/  F2I.FTZ.U32.TRUNC.NTZ R0, R4 ;  /* 0x0000000400007305 */ /* 0x000ea4000021f000 */
[----:B--2---:R-:W-:Y:S01]  /*6830*/  R2UR UR5, R0 ;  /* 0x00000000000572ca */ /* 0x004fe200000e0000 */
[----:B------:R-:W-:Y:S05]  /*6840*/  IMAD.U32 R0, RZ, RZ, UR23 ;  /* 0x00000017ff007e24 */ /* 0x000fea000f8e00ff */
[----:B------:R-:W-:Y:S04]  /*6850*/  IABS R0, R0 ;  /* 0x0000000000007213 */ /* 0x000fe80000000000 */
[----:B------:R-:W-:Y:S01]  /*6860*/  R2UR UR8, R0 ;  /* 0x00000000000872ca */ /* 0x000fe200000e0000 */
[----:B-1----:R-:W-:Y:S02]  /*6870*/  IMAD.U32 R0, RZ, RZ, UR16 ;  /* 0x00000010ff007e24 */ /* 0x002fe4000f8e00ff */
[----:B------:R-:W-:Y:S03]  /*6880*/  UIADD3 UR4, UPT, UPT, URZ, -UR5, URZ ;  /* 0x80000005ff047290 */ /* 0x000fe6000fffe0ff */
[----:B------:R-:W-:Y:S01]  /*6890*/  IABS R5, R0 ;  /* 0x0000000000057213 */ /* 0x000fe20000000000 */
[----:B------:R-:W-:Y:S03]  /*68a0*/  UIMAD UR7, UR4, UR6, URZ ;  /* 0x00000006040772a4 */ /* 0x000fe6000f8e02ff */
[----:B------:R-:W-:Y:S01]  /*68b0*/  UMOV UR4, URZ ;  /* 0x000000ff00047c82 */ /* 0x000fe20008000000 */
[----:B------:R-:W1:Y:S01]  /*68c0*/  I2F.RP R0, R5 ;  /* 0x0000000500007306 */ /* 0x000e620000209400 */
[----:B------:R-:W-:Y:S07]  /*68d0*/  UIMAD.WIDE.U32 UR4, UR5, UR7, UR4 ;  /* 0x00000007050472a5 */ /* 0x000fee000f8e0004 */
[----:B------:R-:W-:Y:S02]  /*68e0*/  UMOV UR4, UR5 ;  /* 0x0000000500047c82 */ /* 0x000fe40008000000 */
[----:B------:R-:W-:Y:S01]  /*68f0*/  UIMAD.WIDE.U32 UR4, UR4, UR8, URZ ;  /* 0x00000008040472a5 */ /* 0x000fe2000f8e00ff */
[----:B-1----:R-:W1:Y:S06]  /*6900*/  MUFU.RCP R0, R0 ;  /* 0x0000000000007308 */ /* 0x002e6c0000001000 */
[----:B------:R-:W-:Y:S02]  /*6910*/  UMOV UR43, UR5 ;  /* 0x00000005002b7c82 */ /* 0x000fe40008000000 */
[----:B------:R-:W-:Y:S04]  /*6920*/  UIMAD UR4, UR43, UR9, UR8 ;  /* 0x000000092b0472a4 */ /* 0x000fe8000f8e0208 */
[----:B------:R-:W-:Y:S01]  /*6930*/  UISETP.GT.U32.AND UP0, UPT, UR6, UR4, UPT ;  /* 0x000000040600728c */ /* 0x000fe2000bf04070 */
[----:B-1----:R-:W-:Y:S10]  /*6940*/  IADD3 R6, PT, PT, R0, 0xffffffe, RZ ;  /* 0x0ffffffe00067810 */ /* 0x002ff40007ffe0ff */
[----:B------:R-:W-:Y:S02]  /*6950*/  @!UP0 UIADD3 UR4, UPT, UPT, UR4, -UR6, URZ ;  /* 0x8000000604048290 */ /* 0x000fe4000fffe0ff */
[----:B------:R-:W-:Y:S01]  /*6960*/  @!UP0 UIADD3 UR43, UPT, UPT, UR43, 0x1, URZ ;  /* 0x000000012b2b8890 */ /* 0x000fe2000fffe0ff */
[----:B------:R-:W1:Y:S01]  /*6970*/  F2I.FTZ.U32.TRUNC.NTZ R7, R6 ;  /* 0x0000000600077305 */ /* 0x000e62000021f000 */
[----:B------:R-:W-:Y:S02]  /*6980*/  UISETP.GE.U32.AND UP2, UPT, UR4, UR6, UPT ;  /* 0x000000060400728c */ /* 0x000fe4000bf46070 */
[----:B------:R-:W-:Y:S02]  /*6990*/  ULOP3.LUT UR4, UR23, UR55, URZ, 0x3c, !UPT ;  /* 0x0000003717047292 */ /* 0x000fe4000f8e3cff */
[----:B------:R-:W-:Y:S02]  /*69a0*/  UISETP.NE.AND UP0, UPT, UR55, URZ, UPT ;  /* 0x000000ff3700728c */ /* 0x000fe4000bf05270 */
[----:B------:R-:W-:Y:S05]  /*69b0*/  UISETP.GE.AND UP1, UPT, UR4, URZ, UPT ;  /* 0x000000ff0400728c */ /* 0x000fea000bf26270 */
[----:B------:R-:W-:Y:S01]  /*69c0*/  @UP2 UIADD3 UR43, UPT, UPT, UR43, 0x1, URZ ;  /* 0x000000012b2b2890 */ /* 0x000fe2000fffe0ff */
[--C-:B-1----:R-:W-:Y:S02]  /*69d0*/  IMAD.MOV R4, RZ, RZ, -R7.reuse ;  /* 0x000000ffff047224 */ /* 0x102fe400078e0a07 */
[----:B------:R-:W-:Y:S03]  /*69e0*/  IMAD.MOV.U32 R6, RZ, RZ, RZ ;  /* 0x000000ffff067224 */ /* 0x000fe600078e00ff */
[----:B------:R-:W-:Y:S01]  /*69f0*/  @!UP1 UIADD3 UR43, UPT, UPT, -UR43, URZ, URZ ;  /* 0x000000ff2b2b9290 */ /* 0x000fe2000fffe1ff */
[----:B------:R-:W-:Y:S01]  /*6a00*/  IMAD R3, R4, R5, RZ ;  /* 0x0000000504037224 */ /* 0x000fe200078e02ff */
[----:B------:R-:W-:Y:S02]  /*6a10*/  UISETP.NE.AND UP1, UPT, UR38, 0x1, UPT ;  /* 0x000000012600788c */ /* 0x000fe4000bf25270 */
[----:B------:R-:W-:Y:S01]  /*6a20*/  @!UP0 ULOP3.LUT UR43, URZ, UR55, URZ, 0x33, !UPT ;  /* 0x00000037ff2b8292 */ /* 0x000fe2000f8e33ff */
[----:B------:R-:W-:Y:S05]  /*6a30*/  IMAD.HI.U32 R7, R7, R3, R6 ;  /* 0x0000000307077227 */ /* 0x000fea00078e0006 */
[----:B------:R-:W-:Y:S03]  /*6a40*/  IMAD.U32 R0, RZ, RZ, UR43 ;  /* 0x0000002bff007e24 */ /* 0x000fe6000f8e00ff */
[----:B------:R-:W1:Y:S02]  /*6a50*/  @!UP1 LDCU.128 UR12, c[0x0][0xb10] ;  /* 0x00016200ff0c97ac */ /* 0x000e640008000c00 */
[----:B------:R-:W-:Y:S05]  /*6a60*/  IABS R0, R0 ;  /* 0x0000000000007213 */ /* 0x000fea0000000000 */
[----:B------:R-:W-:Y:S01]  /*6a70*/  IMAD.HI.U32 R7, R7, R0, RZ ;  /* 0x0000000007077227 */ /* 0x000fe200078e00ff */
[----:B------:R-:W2:Y:S01]  /*6a80*/  @!UP1 LDCU UR5, c[0x0][0xb0c] ;  /* 0x00016180ff0597ac */ /* 0x000ea20008000800 */
[----:B------:R-:W3:Y:S03]  /*6a90*/  @!UP1 LDCU UR10, c[0x0][0xb20] ;  /* 0x00016400ff0a97ac */ /* 0x000ee60008000800 */
[----:B------:R-:W-:Y:S01]  /*6aa0*/  IADD3 R3, PT, PT, -R7, RZ, RZ ;  /* 0x000000ff07037210 */ /* 0x000fe20007ffe1ff */
[----:B-1----:R-:W-:Y:S04]  /*6ab0*/  UIMAD.WIDE.U32 UR8, UR37, UR12, URZ ;  /* 0x0000000c250872a5 */ /* 0x002fe8000f8e00ff */
[C---:B------:R-:W-:Y:S01]  /*6ac0*/  IMAD R0, R5.reuse, R3, R0 ;  /* 0x0000000305007224 */ /* 0x040fe200078e0200 */
[----:B------:R-:W-:Y:S02]  /*6ad0*/  UIMAD.WIDE.U32 UR6, UR36, UR15, URZ ;  /* 0x0000000f240672a5 */ /* 0x000fe4000f8e00ff */
[----:B------:R-:W-:Y:S02]  /*6ae0*/  ULOP3.LUT UR8, UR43, UR16, URZ, 0x3c, !UPT ;  /* 0x000000102b087292 */ /* 0x000fe4000f8e3cff */
[----:B------:R-:W-:Y:S01]  /*6af0*/  @!UP1 UISETP.NE.AND UP2, UPT, UR14, 0x1, UPT ;  /* 0x000000010e00988c */ /* 0x000fe2000bf45270 */
[----:B------:R-:W-:Y:S01]  /*6b00*/  ISETP.GT.U32.AND P1, PT, R5, R0, PT ;  /* 0x000000000500720c */ /* 0x000fe20003f24070 */
[----:B--2---:R-:W-:Y:S01]  /*6b10*/  @!UP1 UISETP.NE.AND UP0, UPT, UR5, 0x1, UPT ;  /* 0x000000010500988c */ /* 0x004fe2000bf05270 */
[----:B------:R-:W-:Y:S01]  /*6b20*/  @!UP1 UMOV UR4, UR9 ;  /* 0x0000000900049c82 */ /* 0x000fe20008000000 */
[----:B------:R-:W-:Y:S01]  /*6b30*/  @!UP1 UMOV UR6, UR7 ;  /* 0x0000000700069c82 */ /* 0x000fe20008000000 */
[----:B------:R-:W-:Y:S02]  /*6b40*/  @!UP1 USHF.R.U32.HI UR4, URZ, UR13, UR4 ;  /* 0x0000000dff049299 */ /* 0x000fe40008011604 */
[----:B---3--:R-:W-:Y:S02]  /*6b50*/  @!UP1 USHF.R.U32.HI UR6, URZ, UR10, UR6 ;  /* 0x0000000aff069299 */ /* 0x008fe40008011606 */
[----:B------:R-:W-:Y:S02]  /*6b60*/  @!UP1 USEL UR7, UR37, UR4, !UP0 ;  /* 0x0000000425079287 */ /* 0x000fe4000c000000 */
[----:B------:R-:W-:Y:S02]  /*6b70*/  UISETP.GE.AND UP0, UPT, UR8, URZ, UPT ;  /* 0x000000ff0800728c */ /* 0x000fe4000bf06270 */
[----:B------:R-:W-:Y:S01]  /*6b80*/  @!UP1 USEL UR6, UR36, UR6, !UP2 ;  /* 0x0000000624069287 */ /* 0x000fe2000d000000 */
[----:B------:R-:W-:Y:S01]  /*6b90*/  @!P1 IMAD.IADD R0, R0, 0x1, -R5 ;  /* 0x0000000100009824 */ /* 0x000fe200078e0a05 */
[----:B------:R-:W-:Y:S01]  /*6ba0*/  UISETP.NE.AND UP2, UPT, UR16, URZ, UPT ;  /* 0x000000ff1000728c */ /* 0x000fe2000bf45270 */
[----:B------:R-:W-:Y:S01]  /*6bb0*/  @!P1 VIADD R7, R7, 0x1 ;  /* 0x0000000107079836 */ /* 0x000fe20000000000 */
[----:B------:R-:W-:Y:S02]  /*6bc0*/  @!UP1 UIADD3 UR4, UPT, UPT, -UR7, UR6, URZ ;  /* 0x0000000607049290 */ /* 0x000fe4000fffe1ff */
[----:B------:R-:W-:Y:S01]  /*6bd0*/  @!UP1 UIADD3 UR6, UPT, UPT, UR7, -UR6, URZ ;  /* 0x8000000607069290 */ /* 0x000fe2000fffe0ff */
[----:B------:R-:W-:Y:S01]  /*6be0*/  ISETP.GE.U32.AND P2, PT, R0, R5, PT ;  /* 0x000000050000720c */ /* 0x000fe20003f46070 */
[----:B------:R-:W-:Y:S01]  /*6bf0*/  @!UP1 UIMAD UR37, UR4, UR5, UR37 ;  /* 0x00000005042592a4 */ /* 0x000fe2000f8e0225 */
[----:B------:R-:W-:Y:S01]  /*6c00*/  @P0 SHF.R.U32.HI R0, RZ, 0x10, R81 ;  /* 0x00000010ff000819 */ /* 0x000fe20000011651 */
[----:B------:R-:W-:Y:S02]  /*6c10*/  UIADD3 UR4, UPT, UPT, -UR43, URZ, URZ ;  /* 0x000000ff2b047290 */ /* 0x000fe4000fffe1ff */
[----:B------:R-:W-:Y:S01]  /*6c20*/  @!UP1 UIMAD UR36, UR6, UR14, UR36 ;  /* 0x0000000e062492a4 */ /* 0x000fe2000f8e0224 */
[----:B------:R-:W-:Y:S01]  /*6c30*/  @P0 R2UR UR11, R0 ;  /* 0x00000000000b02ca */ /* 0x000fe200000e0000 */
[----:B------:R-:W-:Y:S04]  /*6c40*/  UIMAD UR5, UR55, UR4, UR23 ;  /* 0x00000004370572a4 */ /* 0x000fe8000f8e0217 */
[----:B------:R-:W-:Y:S02]  /*6c50*/  USHF.L.U32 UR53, UR5, 0x6, URZ ;  /* 0x0000000605357899 */ /* 0x000fe400080006ff */
[----:B------:R-:W-:Y:S04]  /*6c60*/  @P2 IADD3 R7, PT, PT, R7, 0x1, RZ ;  /* 0x0000000107072810 */ /* 0x000fe80007ffe0ff */
[----:B------:R-:W-:Y:S02]  /*6c70*/  R2UR UR44, R7 ;  /* 0x00000000072c72ca */ /* 0x000fe400000e0000 */
[----:B------:R-:W-:Y:S01]  /*6c80*/  IMAD.U32 R106, RZ, RZ, UR11 ;  /* 0x0000000bff6a7e24 */ /* 0x000fe2000f8e00ff */
[----:B------:R-:W-:Y:S10]  /*6c90*/  UIADD3 UR11, UPT, UPT, UR51, 0x200, URZ ;  /* 0x00000200330b7890 */ /* 0x000ff4000fffe0ff */
[----:B------:R-:W-:Y:S02]  /*6ca0*/  @!UP0 UIADD3 UR44, UPT, UPT, -UR44, URZ, URZ ;  /* 0x000000ff2c2c8290 */ /* 0x000fe4000fffe1ff */
[----:B------:R-:W-:Y:S02]  /*6cb0*/  ULOP3.LUT UP0, URZ, UR11, 0x1b0, URZ, 0xc0, !UPT ;  /* 0x000001b00bff7892 */ /* 0x000fe4000f80c0ff */
[----:B------:R-:W-:Y:S04]  /*6cc0*/  @!UP2 ULOP3.LUT UR44, URZ, UR16, URZ, 0x33, !UPT ;  /* 0x00000010ff2ca292 */ /* 0x000fe8000f8e33ff */
[----:B------:R-:W-:Y:S04]  /*6cd0*/  UIADD3 UR4, UPT, UPT, -UR44, URZ, URZ ;  /* 0x000000ff2c047290 */ /* 0x000fe8000fffe1ff */
[----:B------:R-:W-:Y:S01]  /*6ce0*/  UIMAD UR43, UR16, UR4, UR43 ;  /* 0x00000004102b72a4 */ /* 0x000fe2000f8e022b */
[----:B------:R-:W-:Y:S11]  /*6cf0*/  BRA.U !UP0, `(.L_x_100) ;  /* 0x00000001087c7547 */ /* 0x000ff6000b800000 */
[----:B------:R-:W1:Y:S01]  /*6d00*/  LDCU.64 UR8, c[0x4][0x80] ;  /* 0x01001000ff0877ac */ /* 0x000e620008000a00 */
[----:B------:R-:W-:Y:S01]  /*6d10*/  MOV R16, 0x0 ;  /* 0x0000000000107802 */ /* 0x000fe20000000f00 */
[----:B------:R-:W-:Y:S02]  /*6d20*/  HFMA2 R12, -RZ, RZ, 0, 5.9604644775390625e-08 ;  /* 0x00000001ff0c7431 */ /* 0x000fe400000001ff */
[----:B------:R-:W-:Y:S01]  /*6d30*/  IMAD.MOV.U32 R8, RZ, RZ, 0x70 ;  /* 0x00000070ff087424 */ /* 0x000fe200078e00ff */
[----:B------:R2:W3:Y:S01]  /*6d40*/  LDC.64 R14, c[0x4][R16] ;  /* 0x01000000100e7b82 */ /* 0x0004e20000000a00 */
[----:B------:R-:W4:Y:S01]  /*6d50*/  LDCU.64 UR6, c[0x4][0x88] ;  /* 0x01001100ff0677ac */ /* 0x000f220008000a00 */
[----:B------:R-:W-:Y:S01]  /*6d60*/  IMAD.MOV.U32 R13, RZ, RZ, RZ ;  /* 0x000000ffff0d7224 */ /* 0x000fe200078e00ff */
[----:B------:R-:W2:Y:S01]  /*6d70*/  LDCU.64 UR4, c[0x4][0x8] ;  /* 0x01000100ff0477ac */ /* 0x000ea20008000a00 */
[----:B-1----:R-:W-:Y:S01]  /*6d80*/  MOV R5, UR9 ;  /* 0x0000000900057c02 */ /* 0x002fe20008000f00 */
[----:B------:R-:W-:Y:S01]  /*6d90*/  IMAD.U32 R4, RZ, RZ, UR8 ;  /* 0x00000008ff047e24 */ /* 0x000fe2000f8e00ff */
[----:B----4-:R-:W-:Y:S01]  /*6da0*/  MOV R7, UR7 ;  /* 0x0000000700077c02 */ /* 0x010fe20008000f00 */
[----:B------:R-:W-:Y:S01]  /*6db0*/  IMAD.U32 R6, RZ, RZ, UR6 ;  /* 0x00000006ff067e24 */ /* 0x000fe2000f8e00ff */
[----:B--2---:R-:W-:Y:S01]  /*6dc0*/  MOV R11, UR5 ;  /* 0x00000005000b7c02 */ /* 0x004fe20008000f00 */
[----:B------:R-:W-:Y:S02]  /*6dd0*/  IMAD.U32 R10, RZ, RZ, UR4 ;  /* 0x00000004ff0a7e24 */ /* 0x000fe4000f8e00ff */
[----:B------:R-:W-:Y:S07]  /*6de0*/  LEPC R20, `(.L_x_101) ;  /* 0x000000001014794e */ /* 0x000fee0000000000 */
[----:B---3-5:R-:W-:Y:S05]  /*6df0*/  CALL.ABS.NOINC R14 ;  /* 0x000000000e007343 */ /* 0x028fea0003c00000 */
.L_x_101:
[----:B------:R-:W1:Y:S01]  /*6e00*/  LDCU.64 UR8, c[0x4][0x80] ;  /* 0x01001000ff0877ac */ /* 0x000e620008000a00 */
[----:B------:R-:W2:Y:S01]  /*6e10*/  LDC.64 R16, c[0x4][R16] ;  /* 0x0100000010107b82 */ /* 0x000ea20000000a00 */
[----:B------:R-:W-:Y:S02]  /*6e20*/  HFMA2 R12, -RZ, RZ, 0, 5.9604644775390625e-08 ;  /* 0x00000001ff0c7431 */ /* 0x000fe400000001ff */
[----:B------:R-:W-:Y:S02]  /*6e30*/  IMAD.MOV.U32 R8, RZ, RZ, 0x70 ;  /* 0x00000070ff087424 */ /* 0x000fe400078e00ff */
[----:B------:R-:W-:Y:S01]  /*6e40*/  IMAD.MOV.U32 R13, RZ, RZ, RZ ;  /* 0x000000ffff0d7224 */ /* 0x000fe200078e00ff */
[----:B------:R-:W3:Y:S01]  /*6e50*/  LDCU.64 UR6, c[0x4][0x88] ;  /* 0x01001100ff0677ac */ /* 0x000ee20008000a00 */
[----:B------:R-:W4:Y:S01]  /*6e60*/  LDCU.64 UR4, c[0x4][0x8] ;  /* 0x01000100ff0477ac */ /* 0x000f220008000a00 */
[----:B-1----:R-:W-:Y:S02]  /*6e70*/  MOV R4, UR8 ;  /* 0x0000000800047c02 */ /* 0x002fe40008000f00 */
[----:B------:R-:W-:Y:S02]  /*6e80*/  MOV R5, UR9 ;  /* 0x0000000900057c02 */ /* 0x000fe40008000f00 */
[----:B---3--:R-:W-:Y:S01]  /*6e90*/  MOV R7, UR7 ;  /* 0x0000000700077c02 */ /* 0x008fe20008000f00 */
[----:B------:R-:W-:Y:S01]  /*6ea0*/  IMAD.U32 R6, RZ, RZ, UR6 ;  /* 0x00000006ff067e24 */ /* 0x000fe2000f8e00ff */
[----:B----4-:R-:W-:Y:S01]  /*6eb0*/  MOV R11, UR5 ;  /* 0x00000005000b7c02 */ /* 0x010fe20008000f00 */
[----:B------:R-:W-:Y:S02]  /*6ec0*/  IMAD.U32 R10, RZ, RZ, UR4 ;  /* 0x00000004ff0a7e24 */ /* 0x000fe4000f8e00ff */
[----:B------:R-:W-:Y:S07]  /*6ed0*/  LEPC R20, `(.L_x_100) ;  /* 0x000000001014794e */ /* 0x000fee0000000000 */
[----:B--2---:R-:W-:Y:S05]  /*6ee0*/  CALL.ABS.NOINC R16 ;  /* 0x0000000010007343 */ /* 0x004fea0003c00000 */
.L_x_100:
[----:B------:R-:W-:Y:S02]  /*6ef0*/  R2UR UR4, R97 ;  /* 0x00000000610472ca */ /* 0x000fe400000e0000 */
[----:B------:R-:W-:Y:S02]  /*6f00*/  ISETP.NE.U32.AND P3, PT, R78, RZ, PT ;  /* 0x000000ff4e00720c */ /* 0x000fe40003f65070 */
[----:B------:R-:W-:Y:S02]  /*6f10*/  ISETP.NE.U32.AND P2, PT, RZ, UR58, PT ;  /* 0x0000003aff007c0c */ /* 0x000fe4000bf45070 */
[----:B------:R-:W-:Y:S02]  /*6f20*/  ISETP.NE.AND.EX P3, PT, R79, RZ, PT, P3 ;  /* 0x000000ff4f00720c */ /* 0x000fe40003f65330 */
[----:B------:R-:W-:Y:S05]  /*6f30*/  ISETP.NE.AND.EX P2, PT, RZ, UR59, PT, P2 ;  /* 0x0000003bff007c0c */ /* 0x000fea000bf45320 */
[----:B------:R-:W-:Y:S01]  /*6f40*/  UISETP.NE.AND UP2, UPT, UR4, URZ, UPT ;  /* 0x000000ff0400728c */ /* 0x000fe2000bf45270 */
[----:B------:R-:W1:Y:S05]  /*6f50*/  LDCU.64 UR4, c[0x0][0x890] ;  /* 0x00011200ff0477ac */ /* 0x000e6a0008000a00 */
[----:B------:R-:W-:Y:S04]  /*6f60*/  PLOP3.LUT P4, PT, PT, PT, UP2, 0x80, 0x8 ;  /* 0x000000000008781c */ /* 0x000fe80003f8f028 */
[----:B------:R-:W-:Y:S01]  /*6f70*/  P2R R110, PR, RZ, 0x10 ;  /* 0x00000010ff6e7803 */ /* 0x000fe20000000000 */
[----:B-1----:R-:W-:Y:S04]  /*6f80*/  UISETP.NE.U32.AND UP0, UPT, UR4, URZ, UPT ;  /* 0x000000ff0400728c */ /* 0x002fe8000bf05070 */
[----:B------:R-:W-:Y:S02]  /*6f90*/  UISETP.NE.AND.EX UP1, UPT, UR5, URZ, UPT, UP0 ;  /* 0x000000ff0500728c */ /* 0x000fe4000bf25300 */
[----:B------:R-:W-:Y:S02]  /*6fa0*/  UPLOP3.LUT UP0, UPT, UPT, UPT, UPT, 0x40, 0x4 ;  /* 0x000000000004789c */ /* 0x000fe40003f0e870 */
[----:B------:R-:W-:Y:S06]  /*6fb0*/  @UP2 UPLOP3.LUT UP0, UPT, UPT, UPT, UP1, 0x80, 0x8 ;  /* 0x000000000008289c */ /* 0x000fec0003f0f010 */
[----:B------:R-:W-:Y:S01]  /*6fc0*/  PLOP3.LUT P0, PT, PT, PT, UP0, 0x80, 0x8 ;  /* 0x000000000008781c */ /* 0x000fe20003f0f008 */
[----:B------:R-:W-:Y:S01]  /*6fd0*/  @!UPT UIADD3 URZ, UPT, UPT, URZ, URZ, URZ ;  /* 0x000000fffffff290 */ /* 0x000fe2000fffe0ff */
[----:B------:R-:W-:Y:S11]  /*6fe0*/  BRA.U !UP1, `(.L_x_102) ;  /* 0x00000001093c7547 */ /* 0x000ff6000b800000 */
[----:B------:R-:W-:Y:S01]  /*6ff0*/  UISETP.NE.U32.AND UP0, UPT, UR58, URZ, UPT ;  /* 0x000000ff3a00728c */ /* 0x000fe2000bf05070 */
[----:B------:R-:W-:Y:S01]  /*7000*/  HFMA2 R0, -RZ, RZ, 0, 5.9604644775390625e-08 ;  /* 0x00000001ff007431 */ /* 0x000fe200000001ff */
[----:B------:R-:W1:Y:S01]  /*7010*/  LDCU.64 UR8, c[0x0][0x358] ;  /* 0x00006b00ff0877ac */ /* 0x000e620008000a00 */
[----:B------:R-:W-:Y:S01]  /*7020*/  IMAD.MOV.U32 R91, RZ, RZ, 0x1 ;  /* 0x00000001ff5b7424 */ /* 0x000fe200078e00ff */
[----:B------:R-:W-:Y:S06]  /*7030*/  UISETP.NE.AND.EX UP0, UPT, UR59, URZ, UPT, UP0 ;  /* 0x000000ff3b00728c */ /* 0x000fec000bf05300 */
        /* <DEDUP_REMOVED lines=9> */
[----:B-12---:R-:W-:Y:S02]  /*70d0*/  @!P1 IMAD.U32 R41, RZ, RZ, UR4 ;  /* 0x00000004ff299e24 */ /* 0x006fe4000f8e00ff */
.L_x_102:
[----:B------:R-:W-:Y:S05]  /*70e0*/  @!P3 BRA `(.L_x_103) ;  /* 0x000000000024b947 */ /* 0x000fea0003800000 */
[----:B------:R-:W-:Y:S01]  /*70f0*/  ISETP.NE.U32.AND P1, PT, R76, RZ, PT ;  /* 0x000000ff4c00720c */ /* 0x000fe20003f25070 */
[----:B------:R-:W1:Y:S03]  /*7100*/  LDCU.64 UR4, c[0x0][0x358] ;  /* 0x00006b00ff0477ac */ /* 0x000e660008000a00 */
[----:B------:R-:W-:Y:S11]  /*7110*/  ISETP.NE.AND.EX P1, PT, R77, RZ, PT, P1 ;  /* 0x000000ff4d00720c */ /* 0x000ff60003f25310 */
[----:B------:R-:W-:Y:S02]  /*7120*/  @!UPT UIADD3 URZ, UPT, UPT, URZ, URZ, URZ ;  /* 0x000000fffffff290 */ /* 0x000fe4000fffe0ff */
[----:B------:R-:W2:Y:S01]  /*7130*/  @P1 LDC.64 R4, c[0x0][0x8a8] ;  /* 0x00022a00ff041b82 */ /* 0x000ea20000000a00 */
[----:B------:R-:W-:Y:S04]  /*7140*/  @P1 IMAD R0, R78, UR49, RZ ;  /* 0x000000314e001c24 */ /* 0x000fe8000f8e02ff */
[----:B--2---:R-:W-:Y:S05]  /*7150*/  @P1 IMAD.WIDE R4, R0, 0x4, R4 ;  /* 0x0000000400041825 */ /* 0x004fea00078e0204 */
[----:B-1---5:R1:W5:Y:S02]  /*7160*/  @P1 LDG.E R38, desc[UR4][R4.64] ;  /* 0x0000000404261981 */ /* 0x022364000c1e1900 */
[----:B-1----:R-:W2:Y:S02]  /*7170*/  @!P1 LDC R38, c[0x0][0x8a0] ;  /* 0x00022800ff269b82 */ /* 0x002ea40000000800 */
.L_x_103:
[----:B-----5:R-:W-:Y:S01]  /*7180*/  FSETP.NEU.AND P1, PT, R41, RZ, PT ;  /* 0x000000ff2900720b */ /* 0x020fe20003f2d000 */
[----:B------:R-:W-:Y:S01]  /*7190*/  ULOP3.LUT UR4, UR57, 0x1, URZ, 0x3c, !UPT ;  /* 0x0000000139047892 */ /* 0x000fe2000f8e3cff */
[----:B------:R-:W-:Y:S01]  /*71a0*/  SEL R6, RZ, 0xffffffff, P2 ;  /* 0xffffffffff067807 */ /* 0x000fe20001000000 */
[----:B------:R-:W-:Y:S01]  /*71b0*/  IMAD.U32 R5, RZ, RZ, UR52 ;  /* 0x00000034ff057e24 */ /* 0x000fe2000f8e00ff */
[----:B------:R-:W-:Y:S01]  /*71c0*/  @P4 LOP3.LUT P2, RZ, R91, 0xff, RZ, 0xc0, !PT ;  /* 0x000000ff5bff4812 */ /* 0x000fe2000784c0ff */
[----:B------:R-:W-:Y:S01]  /*71d0*/  IMAD.U32 R112, RZ, RZ, UR52 ;  /* 0x00000034ff707e24 */ /* 0x000fe2000f8e00ff */
[----:B------:R-:W-:Y:S01]  /*71e0*/  @P4 SEL R109, RZ, 0xffffffff, P1 ;  /* 0xffffffffff6d4807 */ /* 0x000fe20000800000 */
[----:B------:R-:W-:Y:S01]  /*71f0*/  IMAD.U32 R46, RZ, RZ, UR4 ;  /* 0x00000004ff2e7e24 */ /* 0x000fe2000f8e00ff */
[----:B------:R-:W-:Y:S01]  /*7200*/  LEA R0, R5, UR51, 0x3 ;  /* 0x0000003305007c11 */ /* 0x000fe2000f8e18ff */
[----:B------:R-:W-:Y:S01]  /*7210*/  IMAD.SHL.U32 R112, R112, 0x2000, RZ ;  /* 0x0000200070707824 */ /* 0x000fe200078e00ff */
[----:B------:R-:W-:Y:S01]  /*7220*/  @P0 SEL R109, R6, R109, !P2 ;  /* 0x0000006d066d0207 */ /* 0x000fe20005000000 */
[----:B------:R-:W-:Y:S01]  /*7230*/  IMAD.SHL.U32 R85, R99, 0x10, RZ ;  /* 0x0000001063557824 */ /* 0x000fe200078e00ff */
[----:B------:R-:W-:Y:S01]  /*7240*/  LEA R107, R36, UR51, 0x3 ;  /* 0x00000033246b7c11 */ /* 0x000fe2000f8e18ff */
[----:B------:R-:W-:Y:S01]  /*7250*/  IMAD.IADD R111, R105, 0x1, R112 ;  /* 0x00000001696f7824 */ /* 0x000fe200078e0270 */
[----:B------:R-:W-:Y:S01]  /*7260*/  @P4 LOP3.LUT R109, R109, 0x1, RZ, 0xc0, !PT ;  /* 0x000000016d6d4812 */ /* 0x000fe200078ec0ff */
[----:B------:R-:W-:Y:S01]  /*7270*/  IMAD.SHL.U32 R84, R98, 0x10, RZ ;  /* 0x0000001062547824 */ /* 0x000fe200078e00ff */
[----:B------:R-:W-:Y:S01]  /*7280*/  SHF.L.U32 R4, R89, 0x1f, RZ ;  /* 0x0000001f59047819 */ /* 0x000fe200000006ff */
[----:B------:R-:W-:Y:S01]  /*7290*/  IMAD.IADD R87, R111, 0x1, R85 ;  /* 0x000000016f577824 */ /* 0x000fe200078e0255 */
[----:B------:R-:W-:Y:S01]  /*72a0*/  ISETP.NE.U32.OR P5, PT, R109, 0x1, !P4 ;  /* 0x000000016d00780c */ /* 0x000fe200067a5470 */
[----:B------:R-:W-:Y:S01]  /*72b0*/  BSSY B1, `(.L_x_104) ;  /* 0x0000032000017945 */ /* 0x000fe20003800000 */
[----:B------:R-:W-:Y:S01]  /*72c0*/  PLOP3.LUT P0, PT, PT, PT, UP1, 0x80, 0x8 ;  /* 0x000000000008781c */ /* 0x000fe20003f0f018 */
[----:B------:R-:W-:Y:S01]  /*72d0*/  IMAD.MOV.U32 R113, RZ, RZ, 0x1 ;  /* 0x00000001ff717424 */ /* 0x000fe200078e00ff */
[----:B------:R-:W-:Y:S01]  /*72e0*/  LOP3.LUT P2, R108, R91, 0xff, RZ, 0xc0, !PT ;  /* 0x000000ff5b6c7812 */ /* 0x000fe2000784c0ff */
[----:B------:R-:W-:Y:S01]  /*72f0*/  IMAD.IADD R39, R37, 0x1, R2 ;  /* 0x0000000125277824 */ /* 0x000fe200078e0202 */
[----:B------:R-:W-:Y:S01]  /*7300*/  SEL R115, RZ, 0xffffffff, P1 ;  /* 0xffffffffff737807 */ /* 0x000fe20000800000 */
[----:B------:R-:W-:Y:S01]  /*7310*/  IMAD.U32 R114, RZ, RZ, UR52 ;  /* 0x00000034ff727e24 */ /* 0x000fe2000f8e00ff */
[----:B------:R-:W-:Y:S02]  /*7320*/  CS2R R74, SRZ ;  /* 0x00000000004a7805 */ /* 0x000fe4000001ff00 */
[----:B------:R-:W-:Y:S02]  /*7330*/  CS2R R72, SRZ ;  /* 0x0000000000487805 */ /* 0x000fe4000001ff00 */
[----:B------:R-:W-:Y:S02]  /*7340*/  CS2R R66, SRZ ;  /* 0x0000000000427805 */ /* 0x000fe4000001ff00 */
[----:B------:R-:W-:Y:S02]  /*7350*/  CS2R R64, SRZ ;  /* 0x0000000000407805 */ /* 0x000fe4000001ff00 */
[----:B------:R-:W-:Y:S02]  /*7360*/  CS2R R58, SRZ ;  /* 0x00000000003a7805 */ /* 0x000fe4000001ff00 */
[----:B------:R-:W-:Y:S02]  /*7370*/  @P5 SHF.L.U32 R3, R46, 0x1f, RZ ;  /* 0x0000001f2e035819 */ /* 0x000fe400000006ff */
[----:B------:R-:W-:Y:S02]  /*7380*/  CS2R R56, SRZ ;  /* 0x0000000000387805 */ /* 0x000fe4000001ff00 */
[----:B------:R-:W-:Y:S02]  /*7390*/  @P0 SEL R115, R6, R115, !P2 ;  /* 0x0000007306730207 */ /* 0x000fe40005000000 */
[----:B------:R-:W-:Y:S01]  /*73a0*/  CS2R R50, SRZ ;  /* 0x0000000000327805 */ /* 0x000fe2000001ff00 */
[----:B------:R-:W1:Y:S01]  /*73b0*/  @P5 SYNCS.PHASECHK.TRANS64.TRYWAIT P4, [R0+URZ+0xa0], R3 ;  /* 0x0000a003000055a7 */ /* 0x000e6200080811ff */
[----:B------:R-:W-:Y:S01]  /*73c0*/  CS2R R48, SRZ ;  /* 0x0000000000307805 */ /* 0x000fe2000001ff00 */
[----:B------:R-:W-:Y:S01]  /*73d0*/  IMAD.IADD R86, R111, 0x1, R84 ;  /* 0x000000016f567824 */ /* 0x000fe200078e0254 */
[----:B------:R-:W-:Y:S01]  /*73e0*/  LOP3.LUT R115, R115, 0x1, RZ, 0xc0, !PT ;  /* 0x0000000173737812 */ /* 0x000fe200078ec0ff */
[----:B------:R-:W-:Y:S01]  /*73f0*/  IMAD.IADD R47, R104, 0x1, R87 ;  /* 0x00000001682f7824 */ /* 0x000fe200078e0257 */
[----:B------:R3:W4:Y:S01]  /*7400*/  SYNCS.PHASECHK.TRANS64.TRYWAIT P3, [R107+URZ+0xf0], R4 ;  /* 0x0000f0046b0075a7 */ /* 0x00072200080611ff */
[----:B-1----:R-:W-:Y:S01]  /*7410*/  @P5 SEL R113, RZ, 0x1, !P4 ;  /* 0x00000001ff715807 */ /* 0x002fe20006000000 */
[----:B---3--:R-:W-:Y:S06]  /*7420*/  @!P5 BRA `(.L_x_105) ;  /* 0x000000000068d947 */ /* 0x008fec0003800000 */
[----:B------:R-:W-:Y:S01]  /*7430*/  ISETP.NE.AND P1, PT, R113, RZ, PT ;  /* 0x000000ff7100720c */ /* 0x000fe20003f25270 */
[----:B------:R-:W-:Y:S01]  /*7440*/  BSSY B0, `(.L_x_106) ;  /* 0x000000e000007945 */ /* 0x000fe20003800000 */
[----:B------:R-:W-:Y:S02]  /*7450*/  ISETP.NE.U32.AND P0, PT, R115, 0x1, PT ;  /* 0x000000017300780c */ /* 0x000fe40003f05070 */
[----:B------:R-:W-:Y:S02]  /*7460*/  CS2R R50, SRZ ;  /* 0x0000000000327805 */ /* 0x000fe4000001ff00 */
[----:B------:R-:W-:Y:S02]  /*7470*/  CS2R R48, SRZ ;  /* 0x0000000000307805 */ /* 0x000fe4000001ff00 */
[----:B------:R-:W-:Y:S02]  /*7480*/  CS2R R58, SRZ ;  /* 0x00000000003a7805 */ /* 0x000fe4000001ff00 */
[----:B------:R-:W-:Y:S02]  /*7490*/  CS2R R56, SRZ ;  /* 0x0000000000387805 */ /* 0x000fe4000001ff00 */
[----:B------:R-:W-:Y:S02]  /*74a0*/  CS2R R66, SRZ ;  /* 0x0000000000427805 */ /* 0x000fe4000001ff00 */
[----:B------:R-:W-:Y:S02]  /*74b0*/  CS2R R64, SRZ ;  /* 0x0000000000407805 */ /* 0x000fe4000001ff00 */
[----:B------:R-:W-:Y:S02]  /*74c0*/  CS2R R74, SRZ ;  /* 0x00000000004a7805 */ /* 0x000fe4000001ff00 */
[----:B------:R-:W-:Y:S01]  /*74d0*/  CS2R R72, SRZ ;  /* 0x0000000000487805 */ /* 0x000fe2000001ff00 */
[----:B------:R-:W-:Y:S06]  /*74e0*/  @P1 BRA `(.L_x_107) ;  /* 0x00000000000c1947 */ /* 0x000fec0003800000 */
[----:B------:R-:W-:Y:S04]  /*74f0*/  SHF.L.U32 R3, R46, 0x1f, RZ ;  /* 0x0000001f2e037819 */ /* 0x000fe800000006ff */
[----:B------:R-:W1:Y:S02]  /*7500*/  SYNCS.PHASECHK.TRANS64.TRYWAIT P1, [R0+URZ+0xa0], R3 ;  /* 0x0000a003000075a7 */ /* 0x000e6400080211ff */
[----:B-1----:R-:W-:Y:S05]  /*7510*/  @!P1 BRA `(.L_x_108) ;  /* 0x0000002400d09947 */ /* 0x002fea0003800000 */
.L_x_107:
[----:B------:R-:W-:Y:S05]  /*7520*/  BSYNC B0 ;  /* 0x0000000000007941 */ /* 0x000fea0003800000 */
.L_x_106:
[----:B------:R3:W1:Y:S01]  /*7530*/  @P0 LDS.128 R48, [R111] ;  /* 0x000000006f300984 */ /* 0x0006620000000c00 */
[----:B------:R-:W-:Y:S03]  /*7540*/  UIADD3 UR4, UPT, UPT, UR52, 0x1, URZ ;  /* 0x0000000134047890 */ /* 0x000fe6000fffe0ff */
[----:B------:R3:W1:Y:S01]  /*7550*/  @P0 LDS.128 R56, [R87+0x10] ;  /* 0x0000100057380984 */ /* 0x0006620000000c00 */
[----:B------:R-:W-:Y:S03]  /*7560*/  UISETP.NE.AND UP0, UPT, UR4, 0x3, UPT ;  /* 0x000000030400788c */ /* 0x000fe6000bf05270 */
[----:B------:R3:W1:Y:S01]  /*7570*/  @P0 LDS.128 R64, [R86+0x20] ;  /* 0x0000200056400984 */ /* 0x0006620000000c00 */
[----:B------:R-:W-:Y:S02]  /*7580*/  USEL UR5, URZ, 0x1, UP0 ;  /* 0x00000001ff057887 */ /* 0x000fe40008000000 */
[----:B------:R-:W-:Y:S01]  /*7590*/  USEL UR4, UR4, URZ, UP0 ;  /* 0x000000ff04047287 */ /* 0x000fe20008000000 */
[----:B------:R3:W1:Y:S03]  /*75a0*/  @P0 LDS.128 R72, [R47+0x10] ;  /* 0x000010002f480984 */ /* 0x0006660000000c00 */
[----:B------:R-:W-:Y:S02]  /*75b0*/  LOP3.LUT R46, R46, UR5, RZ, 0x3c, !PT ;  /* 0x000000052e2e7c12 */ /* 0x000fe4000f8e3cff */
[----:B------:R-:W-:Y:S02]  /*75c0*/  MOV R114, UR4 ;  /* 0x0000000400727c02 */ /* 0x000fe40008000f00 */
.L_x_105:
[----:B------:R-:W-:Y:S05]  /*75d0*/  BSYNC B1 ;  /* 0x0000000000017941 */ /* 0x000fea0003800000 */
.L_x_104:
[----:B-1----:R-:W-:Y:S04]  /*75e0*/  SHF.R.U32.HI R3, RZ, 0x15, R39 ;  /* 0x00000015ff037819 */ /* 0x002fe80000011627 */
[----:B------:R-:W-:Y:S01]  /*75f0*/  LOP3.LUT P0, RZ, R3, 0x3, R92, 0x48, !PT ;  /* 0x0000000303ff7812 */ /* 0x000fe2000780485c */
[----:B------:R-:W-:Y:S01]  /*7600*/  @!UPT UIADD3 URZ, UPT, UPT, URZ, URZ, URZ ;  /* 0x000000fffffff290 */ /* 0x000fe2000fffe0ff */
[----:B----4-:R-:W-:Y:S11]  /*7610*/  @P3 BRA `(.L_x_109) ;  /* 0x0000000000083947 */ /* 0x010ff60003800000 */
[----:B------:R-:W1:Y:S02]  /*7620*/  SYNCS.PHASECHK.TRANS64.TRYWAIT P1, [R107+URZ+0xf0], R4 ;  /* 0x0000f0046b0075a7 */ /* 0x000e6400080211ff */
[----:B-1----:R-:W-:Y:S05]  /*7630*/  @!P1 BRA `(.L_x_110) ;  /* 0x00000024009c9947 */ /* 0x002fea0003800000 */
.L_x_109:
[----:B------:R-:W-:Y:S05]  /*7640*/  @!P0 BRA `(.L_x_111) ;  /* 0x0000000000408947 */ /* 0x000fea0003800000 */
[----:B------:R-:W4:Y:S01]  /*7650*/  LDCU.64 UR8, c[0x4][0x70] ;  /* 0x01000e00ff0877ac */ /* 0x000f220008000a00 */
[----:B------:R-:W-:Y:S01]  /*7660*/  MOV R3, 0x0 ;  /* 0x0000000000037802 */ /* 0x000fe20000000f00 */
[----:B------:R-:W-:Y:S02]  /*7670*/  HFMA2 R12, -RZ, RZ, 0, 5.9604644775390625e-08 ;  /* 0x00000001ff0c7431 */ /* 0x000fe400000001ff */
[----:B------:R-:W-:Y:S02]  /*7680*/  IMAD.MOV.U32 R8, RZ, RZ, 0x192 ;  /* 0x00000192ff087424 */ /* 0x000fe400078e00ff */
[----:B------:R-:W-:Y:S01]  /*7690*/  IMAD.MOV.U32 R13, RZ, RZ, RZ ;  /* 0x000000ffff0d7224 */ /* 0x000fe200078e00ff */
[----:B------:R-:W5:Y:S01]  /*76a0*/  LDCU.64 UR6, c[0x4][0x78] ;  /* 0x01000f00ff0677ac */ /* 0x000f620008000a00 */
[----:B------:R-:W2:Y:S01]  /*76b0*/  LDC.64 R2, c[0x4][R3] ;  /* 0x0100000003027b82 */ /* 0x000ea20000000a00 */
[----:B------:R-:W3:Y:S01]  /*76c0*/  LDCU.64 UR4, c[0x4][0x10] ;  /* 0x01000200ff0477ac */ /* 0x000ee20008000a00 */
[----:B----4-:R-:W-:Y:S01]  /*76d0*/  MOV R5, UR9 ;  /* 0x0000000900057c02 */ /* 0x010fe20008000f00 */
[----:B-1----:R-:W-:Y:S01]  /*76e0*/  IMAD.U32 R4, RZ, RZ, UR8 ;  /* 0x00000008ff047e24 */ /* 0x002fe2000f8e00ff */
[----:B-----5:R-:W-:Y:S01]  /*76f0*/  MOV R7, UR7 ;  /* 0x0000000700077c02 */ /* 0x020fe20008000f00 */
[----:B------:R-:W-:Y:S01]  /*7700*/  IMAD.U32 R6, RZ, RZ, UR6 ;  /* 0x00000006ff067e24 */ /* 0x000fe2000f8e00ff */
[----:B---3--:R-:W-:Y:S01]  /*7710*/  MOV R11, UR5 ;  /* 0x00000005000b7c02 */ /* 0x008fe20008000f00 */
[----:B------:R-:W-:Y:S02]  /*7720*/  IMAD.U32 R10, RZ, RZ, UR4 ;  /* 0x00000004ff0a7e24 */ /* 0x000fe4000f8e00ff */
[----:B------:R-:W-:Y:S07]  /*7730*/  LEPC R20, `(.L_x_111) ;  /* 0x000000001014794e */ /* 0x000fee0000000000 */
[----:B--2---:R-:W-:Y:S05]  /*7740*/  CALL.ABS.NOINC R2 ;  /* 0x0000000002007343 */ /* 0x004fea0003c00000 */
.L_x_111:
[----:B------:R-:W-:Y:S05]  /*7750*/  WARPSYNC.ALL ;  /* 0x0000000000007948 */ /* 0x000fea0003800000 */
[----:B------:R-:W-:Y:S01]  /*7760*/  R2UR UR4, R39 ;  /* 0x00000000270472ca */ /* 0x000fe200000e0000 */
[--C-:B------:R-:W-:Y:S01]  /*7770*/  HADD2.F32 R40, -RZ, R48.reuse.H0_H0 ;  /* 0x20000030ff287230 */ /* 0x100fe20000004100 */
[----:B------:R-:W-:Y:S01]  /*7780*/  ISETP.NE.AND P1, PT, R90, RZ, PT ;  /* 0x000000ff5a00720c */ /* 0x000fe20003f25270 */
[----:B------:R-:W-:Y:S01]  /*7790*/  HADD2.F32 R43, -RZ, R48.H1_H1 ;  /* 0x30000030ff2b7230 */ /* 0x000fe20000004100 */
[----:B------:R-:W-:Y:S01]  /*77a0*/  BSSY.RECONVERGENT B0, `(.L_x_112) ;  /* 0x0000085000007945 */ /* 0x000fe20003800200 */
[----:B------:R-:W-:Y:S02]  /*77b0*/  HADD2.F32 R42, -RZ, R49.H1_H1 ;  /* 0x30000031ff2a7230 */ /* 0x000fe40000004100 */
[----:B------:R-:W-:Y:S02]  /*77c0*/  HADD2.F32 R45, -RZ, R51.H0_H0 ;  /* 0x20000033ff2d7230 */ /* 0x000fe40000004100 */
[----:B------:R-:W-:Y:S04]  /*77d0*/  HADD2.F32 R44, -RZ, R75.H1_H1 ;  /* 0x3000004bff2c7230 */ /* 0x000fe80000004100 */
[----:B-1----:R-:W2:Y:S02]  /*77e0*/  LDTM.x32 R4, tmem[UR4] ;  /* 0x00000004000479ee */ /* 0x002ea400082c0000 */
[C---:B--2---:R-:W-:Y:S01]  /*77f0*/  FMUL R0, R38.reuse, R4 ;  /* 0x0000000426007220 */ /* 0x044fe20000400000 */
[C---:B------:R-:W-:Y:S01]  /*7800*/  FMUL R2, R38.reuse, R5 ;  /* 0x0000000526027220 */ /* 0x040fe20000400000 */
[C---:B------:R-:W-:Y:S01]  /*7810*/  FMUL R3, R38.reuse, R6 ;  /* 0x0000000626037220 */ /* 0x040fe20000400000 */
[C---:B------:R-:W-:Y:S01]  /*7820*/  FMUL R7, R38.reuse, R7 ;  /* 0x0000000726077220 */ /* 0x040fe20000400000 */
[C---:B------:R-:W-:Y:S01]  /*7830*/  FFMA R0, R41.reuse, R40, R0 ;  /* 0x0000002829007223 */ /* 0x040fe20000000000 */
[----:B------:R-:W-:Y:S02]  /*7840*/  HADD2.F32 R40, -RZ, R49.H0_H0 ;  /* 0x20000031ff287230 */ /* 0x000fe40000004100 */
[C---:B------:R-:W-:Y:S01]  /*7850*/  FFMA R2, R41.reuse, R43, R2 ;  /* 0x0000002b29027223 */ /* 0x040fe20000000002 */
[--C-:B------:R-:W-:Y:S02]  /*7860*/  HADD2.F32 R43, -RZ, R50.reuse.H0_H0 ;  /* 0x20000032ff2b7230 */ /* 0x100fe40000004100 */
[C---:B------:R-:W-:Y:S01]  /*7870*/  FMUL R4, R38.reuse, R8 ;  /* 0x0000000826047220 */ /* 0x040fe20000400000 */
[----:B------:R-:W-:Y:S01]  /*7880*/  FMUL R5, R38, R9 ;  /* 0x0000000926057220 */ /* 0x000fe20000400000 */
[C---:B------:R-:W-:Y:S01]  /*7890*/  FFMA R3, R41.reuse, R40, R3 ;  /* 0x0000002829037223 */ /* 0x040fe20000000003 */
[----:B------:R-:W-:Y:S01]  /*78a0*/  HADD2.F32 R40, -RZ, R50.H1_H1 ;  /* 0x30000032ff287230 */ /* 0x000fe20000004100 */
[----:B------:R-:W-:Y:S01]  /*78b0*/  F2FP.F16.F32.PACK_AB R52, R2, R0 ;  /* 0x000000000234723e */ /* 0x000fe200000000ff */
[C---:B------:R-:W-:Y:S01]  /*78c0*/  FFMA R7, R41.reuse, R42, R7 ;  /* 0x0000002a29077223 */ /* 0x040fe20000000007 */
[C---:B------:R-:W-:Y:S01]  /*78d0*/  FFMA R4, R41.reuse, R43, R4 ;  /* 0x0000002b29047223 */ /* 0x040fe20000000004 */
[C---:B------:R-:W-:Y:S01]  /*78e0*/  FMUL R6, R38.reuse, R10 ;  /* 0x0000000a26067220 */ /* 0x040fe20000400000 */
[----:B------:R-:W-:Y:S02]  /*78f0*/  HADD2.F32 R42, -RZ, R51.H1_H1 ;  /* 0x30000033ff2a7230 */ /* 0x000fe40000004100 */
[----:B------:R-:W-:Y:S01]  /*7900*/  FFMA R5, R41, R40, R5 ;  /* 0x0000002829057223 */ /* 0x000fe20000000005 */
[----:B------:R-:W-:Y:S01]  /*7910*/  F2FP.F16.F32.PACK_AB R53, R7, R3 ;  /* 0x000000030735723e */ /* 0x000fe200000000ff */
[----:B------:R-:W-:Y:S01]  /*7920*/  FFMA R6, R41, R45, R6 ;  /* 0x0000002d29067223 */ /* 0x000fe20000000006 */
[C---:B------:R-:W-:Y:S01]  /*7930*/  FMUL R11, R38.reuse, R11 ;  /* 0x0000000b260b7220 */ /* 0x040fe20000400000 */
[--C-:B------:R-:W-:Y:S01]  /*7940*/  HADD2.F32 R40, -RZ, R56.reuse.H0_H0 ;  /* 0x20000038ff287230 */ /* 0x100fe20000004100 */
[----:B------:R-:W-:Y:S01]  /*7950*/  F2FP.F16.F32.PACK_AB R54, R5, R4 ;  /* 0x000000040536723e */ /* 0x000fe200000000ff */
[C---:B------:R-:W-:Y:S01]  /*7960*/  FMUL R8, R38.reuse, R12 ;  /* 0x0000000c26087220 */ /* 0x040fe20000400000 */
[C---:B------:R-:W-:Y:S01]  /*7970*/  FFMA R11, R41.reuse, R42, R11 ;  /* 0x0000002a290b7223 */ /* 0x040fe2000000000b */
[----:B------:R-:W-:Y:S02]  /*7980*/  HADD2.F32 R42, -RZ, R56.H1_H1 ;  /* 0x30000038ff2a7230 */ /* 0x000fe40000004100 */
[C---:B------:R-:W-:Y:S01]  /*7990*/  FMUL R9, R38.reuse, R13 ;  /* 0x0000000d26097220 */ /* 0x040fe20000400000 */
[--C-:B------:R-:W-:Y:S02]  /*79a0*/  HADD2.F32 R43, -RZ, R57.reuse.H0_H0 ;  /* 0x20000039ff2b7230 */ /* 0x100fe40000004100 */
[----:B------:R-:W-:Y:S01]  /*79b0*/  FFMA R8, R41, R40, R8 ;  /* 0x0000002829087223 */ /* 0x000fe20000000008 */
[----:B------:R-:W-:Y:S01]  /*79c0*/  F2FP.F16.F32.PACK_AB R55, R11, R6 ;  /* 0x000000060b37723e */ /* 0x000fe200000000ff */
[----:B------:R-:W-:Y:S01]  /*79d0*/  FFMA R9, R41, R42, R9 ;  /* 0x0000002a29097223 */ /* 0x000fe20000000009 */
[C---:B------:R-:W-:Y:S01]  /*79e0*/  FMUL R10, R38.reuse, R14 ;  /* 0x0000000e260a7220 */ /* 0x040fe20000400000 */
[----:B------:R-:W-:Y:S02]  /*79f0*/  HADD2.F32 R40, -RZ, R57.H1_H1 ;  /* 0x30000039ff287230 */ /* 0x000fe40000004100 */
[C---:B------:R-:W-:Y:S01]  /*7a00*/  FMUL R15, R38.reuse, R15 ;  /* 0x0000000f260f7220 */ /* 0x040fe20000400000 */
[----:B------:R1:W-:Y:S01]  /*7a10*/  STS.128 [R111], R52 ;  /* 0x000000346f007388 */ /* 0x0003e20000000c00 */
[----:B------:R-:W-:Y:S01]  /*7a20*/  F2FP.F16.F32.PACK_AB R60, R9, R8 ;  /* 0x00000008093c723e */ /* 0x000fe200000000ff */
[C---:B------:R-:W-:Y:S01]  /*7a30*/  FFMA R10, R41.reuse, R43, R10 ;  /* 0x0000002b290a7223 */ /* 0x040fe2000000000a */
[--C-:B------:R-:W-:Y:S02]  /*7a40*/  HADD2.F32 R43, -RZ, R58.reuse.H0_H0 ;  /* 0x2000003aff2b7230 */ /* 0x100fe40000004100 */
[----:B------:R-:W-:Y:S01]  /*7a50*/  FFMA R15, R41, R40, R15 ;  /* 0x00000028290f7223 */ /* 0x000fe2000000000f */
[C---:B------:R-:W-:Y:S01]  /*7a60*/  FMUL R12, R38.reuse, R16 ;  /* 0x00000010260c7220 */ /* 0x040fe20000400000 */
[----:B------:R-:W-:Y:S02]  /*7a70*/  HADD2.F32 R42, -RZ, R58.H1_H1 ;  /* 0x3000003aff2a7230 */ /* 0x000fe40000004100 */
[C---:B------:R-:W-:Y:S01]  /*7a80*/  FMUL R13, R38.reuse, R17 ;  /* 0x00000011260d7220 */ /* 0x040fe20000400000 */
[--C-:B------:R-:W-:Y:S01]  /*7a90*/  HADD2.F32 R45, -RZ, R59.reuse.H0_H0 ;  /* 0x2000003bff2d7230 */ /* 0x100fe20000004100 */
[----:B------:R-:W-:Y:S01]  /*7aa0*/  F2FP.F16.F32.PACK_AB R61, R15, R10 ;  /* 0x0000000a0f3d723e */ /* 0x000fe200000000ff */
[C---:B------:R-:W-:Y:S01]  /*7ab0*/  FFMA R12, R41.reuse, R43, R12 ;  /* 0x0000002b290c7223 */ /* 0x040fe2000000000c */
[C---:B------:R-:W-:Y:S01]  /*7ac0*/  FFMA R13, R41.reuse, R42, R13 ;  /* 0x0000002a290d7223 */ /* 0x040fe2000000000d */
[C---:B------:R-:W-:Y:S01]  /*7ad0*/  FMUL R14, R38.reuse, R18 ;  /* 0x00000012260e7220 */ /* 0x040fe20000400000 */
[----:B------:R-:W-:Y:S02]  /*7ae0*/  HADD2.F32 R40, -RZ, R59.H1_H1 ;  /* 0x3000003bff287230 */ /* 0x000fe40000004100 */
[C---:B------:R-:W-:Y:S01]  /*7af0*/  FMUL R19, R38.reuse, R19 ;  /* 0x0000001326137220 */ /* 0x040fe20000400000 */
[--C-:B------:R-:W-:Y:S02]  /*7b00*/  HADD2.F32 R43, -RZ, R64.reuse.H0_H0 ;  /* 0x20000040ff2b7230 */ /* 0x100fe40000004100 */
[C---:B------:R-:W-:Y:S01]  /*7b10*/  FFMA R14, R41.reuse, R45, R14 ;  /* 0x0000002d290e7223 */ /* 0x040fe2000000000e */
[C---:B------:R-:W-:Y:S01]  /*7b20*/  FMUL R16, R38.reuse, R20 ;  /* 0x0000001426107220 */ /* 0x040fe20000400000 */
[C---:B------:R-:W-:Y:S01]  /*7b30*/  FFMA R19, R41.reuse, R40, R19 ;  /* 0x0000002829137223 */ /* 0x040fe20000000013 */
[----:B------:R-:W-:Y:S02]  /*7b40*/  HADD2.F32 R40, -RZ, R64.H1_H1 ;  /* 0x30000040ff287230 */ /* 0x000fe40000004100 */
[C---:B------:R-:W-:Y:S01]  /*7b50*/  FMUL R17, R38.reuse, R21 ;  /* 0x0000001526117220 */ /* 0x040fe20000400000 */
[--C-:B------:R-:W-:Y:S02]  /*7b60*/  HADD2.F32 R45, -RZ, R65.reuse.H0_H0 ;  /* 0x20000041ff2d7230 */ /* 0x100fe40000004100 */
[C---:B------:R-:W-:Y:S01]  /*7b70*/  FMUL R18, R38.reuse, R22 ;  /* 0x0000001626127220 */ /* 0x040fe20000400000 */
[----:B------:R-:W-:Y:S02]  /*7b80*/  HADD2.F32 R42, -RZ, R65.H1_H1 ;  /* 0x30000041ff2a7230 */ /* 0x000fe40000004100 */
[C---:B------:R-:W-:Y:S01]  /*7b90*/  FMUL R23, R38.reuse, R23 ;  /* 0x0000001726177220 */ /* 0x040fe20000400000 */
[C---:B------:R-:W-:Y:S01]  /*7ba0*/  FFMA R16, R41.reuse, R43, R16 ;  /* 0x0000002b29107223 */ /* 0x040fe20000000010 */
[C---:B------:R-:W-:Y:S01]  /*7bb0*/  FFMA R17, R41.reuse, R40, R17 ;  /* 0x0000002829117223 */ /* 0x040fe20000000011 */
[C---:B------:R-:W-:Y:S01]  /*7bc0*/  FFMA R18, R41.reuse, R45, R18 ;  /* 0x0000002d29127223 */ /* 0x040fe20000000012 */
[C---:B------:R-:W-:Y:S01]  /*7bd0*/  FFMA R23, R41.reuse, R42, R23 ;  /* 0x0000002a29177223 */ /* 0x040fe20000000017 */
[--C-:B------:R-:W-:Y:S02]  /*7be0*/  HADD2.F32 R40, -RZ, R66.reuse.H0_H0 ;  /* 0x20000042ff287230 */ /* 0x100fe40000004100 */
[C---:B------:R-:W-:Y:S01]  /*7bf0*/  FMUL R20, R38.reuse, R24 ;  /* 0x0000001826147220 */ /* 0x040fe20000400000 */
[----:B------:R-:W-:Y:S02]  /*7c00*/  HADD2.F32 R42, -RZ, R66.H1_H1 ;  /* 0x30000042ff2a7230 */ /* 0x000fe40000004100 */
[C---:B------:R-:W-:Y:S01]  /*7c10*/  FMUL R21, R38.reuse, R25 ;  /* 0x0000001926157220 */ /* 0x040fe20000400000 */
[--C-:B------:R-:W-:Y:S02]  /*7c20*/  HADD2.F32 R43, -RZ, R67.reuse.H0_H0 ;  /* 0x20000043ff2b7230 */ /* 0x100fe40000004100 */
[C---:B------:R-:W-:Y:S01]  /*7c30*/  FMUL R22, R38.reuse, R26 ;  /* 0x0000001a26167220 */ /* 0x040fe20000400000 */
[C---:B------:R-:W-:Y:S01]  /*7c40*/  FFMA R20, R41.reuse, R40, R20 ;  /* 0x0000002829147223 */ /* 0x040fe20000000014 */
[C---:B------:R-:W-:Y:S01]  /*7c50*/  FFMA R21, R41.reuse, R42, R21 ;  /* 0x0000002a29157223 */ /* 0x040fe20000000015 */
[----:B------:R-:W-:Y:S02]  /*7c60*/  HADD2.F32 R40, -RZ, R67.H1_H1 ;  /* 0x30000043ff287230 */ /* 0x000fe40000004100 */
[----:B------:R-:W-:Y:S01]  /*7c70*/  FFMA R22, R41, R43, R22 ;  /* 0x0000002b29167223 */ /* 0x000fe20000000016 */
[C---:B------:R-:W-:Y:S01]  /*7c80*/  FMUL R27, R38.reuse, R27 ;  /* 0x0000001b261b7220 */ /* 0x040fe20000400000 */
[--C-:B------:R-:W-:Y:S02]  /*7c90*/  HADD2.F32 R43, -RZ, R72.reuse.H0_H0 ;  /* 0x20000048ff2b7230 */ /* 0x100fe40000004100 */
[C---:B------:R-:W-:Y:S01]  /*7ca0*/  FMUL R24, R38.reuse, R28 ;  /* 0x0000001c26187220 */ /* 0x040fe20000400000 */
[----:B------:R-:W-:Y:S02]  /*7cb0*/  HADD2.F32 R42, -RZ, R72.H1_H1 ;  /* 0x30000048ff2a7230 */ /* 0x000fe40000004100 */
[C---:B------:R-:W-:Y:S01]  /*7cc0*/  FMUL R25, R38.reuse, R29 ;  /* 0x0000001d26197220 */ /* 0x040fe20000400000 */
[--C-:B------:R-:W-:Y:S01]  /*7cd0*/  HADD2.F32 R45, -RZ, R73.reuse.H0_H0 ;  /* 0x20000049ff2d7230 */ /* 0x100fe20000004100 */
[----:B------:R-:W-:Y:S01]  /*7ce0*/  F2FP.F16.F32.PACK_AB R62, R13, R12 ;  /* 0x0000000c0d3e723e */ /* 0x000fe200000000ff */
[C---:B------:R-:W-:Y:S01]  /*7cf0*/  FMUL R26, R38.reuse, R30 ;  /* 0x0000001e261a7220 */ /* 0x040fe20000400000 */
[----:B------:R-:W-:Y:S01]  /*7d00*/  F2FP.F16.F32.PACK_AB R63, R19, R14 ;  /* 0x0000000e133f723e */ /* 0x000fe200000000ff */
[C---:B------:R-:W-:Y:S01]  /*7d10*/  FFMA R27, R41.reuse, R40, R27 ;  /* 0x00000028291b7223 */ /* 0x040fe2000000001b */
[C---:B------:R-:W-:Y:S01]  /*7d20*/  FFMA R24, R41.reuse, R43, R24 ;  /* 0x0000002b29187223 */ /* 0x040fe20000000018 */
[----:B------:R-:W-:Y:S02]  /*7d30*/  HADD2.F32 R40, -RZ, R73.H1_H1 ;  /* 0x30000049ff287230 */ /* 0x000fe40000004100 */
[C---:B------:R-:W-:Y:S01]  /*7d40*/  FFMA R25, R41.reuse, R42, R25 ;  /* 0x0000002a29197223 */ /* 0x040fe20000000019 */
[----:B------:R1:W-:Y:S01]  /*7d50*/  STS.128 [R87+0x10], R60 ;  /* 0x0000103c57007388 */ /* 0x0003e20000000c00 */
[C---:B------:R-:W-:Y:S01]  /*7d60*/  FMUL R31, R38.reuse, R31 ;  /* 0x0000001f261f7220 */ /* 0x040fe20000400000 */
[--C-:B------:R-:W-:Y:S02]  /*7d70*/  HADD2.F32 R43, -RZ, R74.reuse.H0_H0 ;  /* 0x2000004aff2b7230 */ /* 0x100fe40000004100 */
[C---:B------:R-:W-:Y:S01]  /*7d80*/  FFMA R26, R41.reuse, R45, R26 ;  /* 0x0000002d291a7223 */ /* 0x040fe2000000001a */
[C---:B------:R-:W-:Y:S01]  /*7d90*/  FMUL R28, R38.reuse, R32 ;  /* 0x00000020261c7220 */ /* 0x040fe20000400000 */
[----:B------:R-:W-:Y:S02]  /*7da0*/  HADD2.F32 R42, -RZ, R74.H1_H1 ;  /* 0x3000004aff2a7230 */ /* 0x000fe40000004100 */
[C---:B------:R-:W-:Y:S01]  /*7db0*/  FMUL R29, R38.reuse, R33 ;  /* 0x00000021261d7220 */ /* 0x040fe20000400000 */
[----:B------:R-:W-:Y:S02]  /*7dc0*/  HADD2.F32 R45, -RZ, R75.H0_H0 ;  /* 0x2000004bff2d7230 */ /* 0x000fe40000004100 */
[C---:B------:R-:W-:Y:S01]  /*7dd0*/  FMUL R30, R38.reuse, R34 ;  /* 0x00000022261e7220 */ /* 0x040fe20000400000 */
[----:B------:R-:W-:Y:S01]  /*7de0*/  FFMA R31, R41, R40, R31 ;  /* 0x00000028291f7223 */ /* 0x000fe2000000001f */
[----:B------:R-:W-:Y:S01]  /*7df0*/  FMUL R35, R38, R35 ;  /* 0x0000002326237220 */ /* 0x000fe20000400000 */
[----:B------:R-:W-:Y:S01]  /*7e00*/  F2FP.F16.F32.PACK_AB R68, R17, R16 ;  /* 0x000000101144723e */ /* 0x000fe200000000ff */
[----:B------:R-:W-:Y:S01]  /*7e10*/  FFMA R28, R41, R43, R28 ;  /* 0x0000002b291c7223 */ /* 0x000fe2000000001c */
[----:B------:R-:W-:Y:S01]  /*7e20*/  F2FP.F16.F32.PACK_AB R69, R23, R18 ;  /* 0x000000121745723e */ /* 0x000fe200000000ff */
[----:B------:R-:W-:Y:S01]  /*7e30*/  FFMA R29, R41, R42, R29 ;  /* 0x0000002a291d7223 */ /* 0x000fe2000000001d */
[----:B------:R-:W-:Y:S01]  /*7e40*/  F2FP.F16.F32.PACK_AB R70, R21, R20 ;  /* 0x000000141546723e */ /* 0x000fe200000000ff */
[----:B------:R-:W-:Y:S01]  /*7e50*/  FFMA R30, R41, R45, R30 ;  /* 0x0000002d291e7223 */ /* 0x000fe2000000001e */
[----:B------:R-:W-:Y:S01]  /*7e60*/  F2FP.F16.F32.PACK_AB R71, R27, R22 ;  /* 0x000000161b47723e */ /* 0x000fe200000000ff */
[----:B------:R-:W-:Y:S01]  /*7e70*/  FFMA R35, R41, R44, R35 ;  /* 0x0000002c29237223 */ /* 0x000fe20000000023 */
[----:B------:R-:W-:Y:S02]  /*7e80*/  F2FP.F16.F32.PACK_AB R100, R25, R24 ;  /* 0x000000181964723e */ /* 0x000fe400000000ff */
[----:B------:R-:W-:Y:S01]  /*7e90*/  F2FP.F16.F32.PACK_AB R101, R31, R26 ;  /* 0x0000001a1f65723e */ /* 0x000fe200000000ff */
[----:B------:R1:W-:Y:S01]  /*7ea0*/  STS.128 [R86+0x20], R68 ;  /* 0x0000204456007388 */ /* 0x0003e20000000c00 */
[----:B------:R-:W-:Y:S02]  /*7eb0*/  F2FP.F16.F32.PACK_AB R102, R29, R28 ;  /* 0x0000001c1d66723e */ /* 0x000fe400000000ff */
[----:B------:R-:W-:Y:S05]  /*7ec0*/  F2FP.F16.F32.PACK_AB R103, R35, R30 ;  /* 0x0000001e2367723e */ /* 0x000fea00000000ff */
[----:B------:R1:W-:Y:S01]  /*7ed0*/  STS.128 [R47+0x10], R100 ;  /* 0x000010642f007388 */ /* 0x0003e20000000c00 */
[----:B------:R-:W-:Y:S01]  /*7ee0*/  @!PT LDS RZ, [RZ] ;  /* 0x00000000fffff984 */ /* 0x000fe20000000800 */
[----:B------:R-:W-:Y:S01]  /*7ef0*/  @!PT LDS RZ, [RZ] ;  /* 0x00000000fffff984 */ /* 0x000fe20000000800 */
[----:B------:R-:W-:Y:S01]  /*7f00*/  @!PT LDS RZ, [RZ] ;  /* 0x00000000fffff984 */ /* 0x000fe20000000800 */
[----:B------:R-:W-:Y:S01]  /*7f10*/  @!PT LDS RZ, [RZ] ;  /* 0x00000000fffff984 */ /* 0x000fe20000000800 */
[----:B------:R2:W-:Y:S07]  /*7f20*/  MEMBAR.ALL.CTA ;  /* 0x0000000000007992 */ /* 0x0005ee0000008000 */
[----:B--2---:R-:W2:Y:S02]  /*7f30*/  FENCE.VIEW.ASYNC.S ;  /* 0x00000000000073c6 */ /* 0x004ea40000000000 */
[----:B--2---:R-:W-:Y:S06]  /*7f40*/  BAR.SYNC.DEFER_BLOCKING 0x1, 0x80 ;  /* 0x0042000000007b1d */ /* 0x004fec0000010000 */
[----:B------:R-:W-:Y:S05]  /*7f50*/  @P1 BRA `(.L_x_113) ;  /* 0x0000000000241947 */ /* 0x000fea0003800000 */
[----:B------:R-:W2:Y:S01]  /*7f60*/  LDCU.64 UR6, c[0x0][0x348] ;  /* 0x00006900ff0677ac */ /* 0x000ea20008000a00 */
[----:B------:R-:W-:Y:S01]  /*7f70*/  R2UR UR5, R112 ;  /* 0x00000000700572ca */ /* 0x000fe200000e0000 */
[----:B------:R-:W-:Y:S11]  /*7f80*/  UMOV UR41, UR53 ;  /* 0x0000003500297c82 */ /* 0x000ff60008000000 */
[----:B------:R-:W-:Y:S01]  /*7f90*/  @!UPT UIADD3 URZ, UPT, UPT, URZ, URZ, URZ ;  /* 0x000000fffffff290 */ /* 0x000fe2000fffe0ff */
[----:B------:R-:W-:Y:S02]  /*7fa0*/  UIADD3 UR40, UPT, UPT, UR51, 0x200, UR5 ;  /* 0x0000020033287890 */ /* 0x000fe4000fffe005 */
[----:B--2---:R-:W-:Y:S04]  /*7fb0*/  UIADD3 UR4, UP0, UPT, UR6, 0x680, URZ ;  /* 0x0000068006047890 */ /* 0x004fe8000ff1e0ff */
[----:B------:R-:W-:Y:S09]  /*7fc0*/  UIADD3.X UR5, UPT, UPT, URZ, UR7, URZ, UP0, !UPT ;  /* 0x00000007ff057290 */ /* 0x000ff200087fe4ff */
[----:B------:R2:W-:Y:S02]  /*7fd0*/  UTMASTG.4D [UR40], [UR4] ;  /* 0x00000028040073b5 */ /* 0x0005e40008018000 */
[----:B--2---:R0:W-:Y:S02]  /*7fe0*/  UTMACMDFLUSH ;  /* 0x00000000000079b7 */ /* 0x0041e40000000000 */
.L_x_113:
[----:B------:R-:W-:Y:S05]  /*7ff0*/  BSYNC.RECONVERGENT B0 ;  /* 0x0000000000007941 */ /* 0x000fea0003800200 */
.L_x_112:
[----:B------:R-:W-:Y:S01]  /*8000*/  UIADD3 UR49, UPT, UPT, UR52, 0x1, URZ ;  /* 0x0000000134317890 */ /* 0x000fe2000fffe0ff */
[----:B------:R-:W-:Y:S01]  /*8010*/  ISETP.NE.AND P2, PT, R110, RZ, PT ;  /* 0x000000ff6e00720c */ /* 0x000fe20003f45270 */
[----:B------:R-:W-:Y:S02]  /*8020*/  BSSY.RECONVERGENT B0, `(.L_x_114) ;  /* 0x0000006000007945 */ /* 0x000fe40003800200 */
[----:B------:R-:W-:Y:S01]  /*8030*/  UISETP.NE.AND UP0, UPT, UR49, 0x3, UPT ;  /* 0x000000033100788c */ /* 0x000fe2000bf05270 */
[----:B------:R-:W-:Y:S03]  /*8040*/  ISETP.NE.U32.OR P0, PT, R109, 0x1, !P2 ;  /* 0x000000016d00780c */ /* 0x000fe60005705470 */
[----:B------:R-:W-:Y:S01]  /*8050*/  USEL UR50, UR49, URZ, UP0 ;  /* 0x000000ff31327287 */ /* 0x000fe20008000000 */
[----:B------:R-:W-:Y:S11]  /*8060*/  @P1 BRA `(.L_x_115) ;  /* 0x0000000000041947 */ /* 0x000ff60003800000 */
[----:B------:R-:W-:Y:S04]  /*8070*/  DEPBAR.LE SB0, 0x1 ;  /* 0x000080400000791a */ /* 0x000fe80000000000 */
.L_x_115:
[----:B------:R-:W-:Y:S05]  /*8080*/  BSYNC.RECONVERGENT B0 ;  /* 0x0000000000007941 */ /* 0x000fea0003800200 */
.L_x_114:
[----:B------:R-:W-:Y:S01]  /*8090*/  BAR.SYNC.DEFER_BLOCKING 0x1, 0x80 ;  /* 0x0042000000007b1d */ /* 0x000fe20000010000 */
[----:B------:R-:W-:Y:S01]  /*80a0*/  LEA R3, R114, UR51, 0x3 ;  /* 0x0000003372037c11 */ /* 0x000fe2000f8e18ff */
[----:B------:R-:W-:Y:S01]  /*80b0*/  UISETP.NE.AND UP0, UPT, UR56, URZ, UPT ;  /* 0x000000ff3800728c */ /* 0x000fe2000bf05270 */
[----:B------:R-:W-:Y:S08]  /*80c0*/  @P0 SHF.L.U32 R4, R46, 0x1f, RZ ;  /* 0x0000001f2e040819 */ /* 0x000ff000000006ff */
[----:B------:R-:W-:Y:S05]  /*80d0*/  BRA.U !UP0, `(.L_x_116) ;  /* 0x0000000108287547 */ /* 0x000fea000b800000 */
[----:B------:R-:W2:Y:S01]  /*80e0*/  S2R R0, SR_CgaCtaId ;  /* 0x0000000000007919 */ /* 0x000ea20000008800 */
[----:B------:R-:W-:Y:S01]  /*80f0*/  ISETP.NE.U32.OR P1, PT, R109, 0x1, !P2 ;  /* 0x000000016d00780c */ /* 0x000fe20005725470 */
[----:B------:R-:W-:Y:S01]  /*8100*/  IMAD.U32 R2, RZ, RZ, UR54 ;  /* 0x00000036ff027e24 */ /* 0x000fe2000f8e00ff */
[----:B------:R-:W-:Y:S04]  /*8110*/  UIADD3 UR4, UPT, UPT, UR54, 0x1, URZ ;  /* 0x0000000136047890 */ /* 0x000fe8000fffe0ff */
[----:B------:R-:W-:Y:S04]  /*8120*/  UISETP.NE.AND UP0, UPT, UR4, 0x3, UPT ;  /* 0x000000030400788c */ /* 0x000fe8000bf05270 */
[----:B------:R-:W-:Y:S03]  /*8130*/  USEL UR54, UR4, URZ, UP0 ;  /* 0x000000ff04367287 */ /* 0x000fe60008000000 */
[----:B------:R-:W-:Y:S05]  /*8140*/  @P1 LEA R2, R2, UR51, 0x3 ;  /* 0x0000003302021c11 */ /* 0x000fea000f8e18ff */
[----:B------:R-:W-:Y:S05]  /*8150*/  @P1 VIADD R5, R2, 0xb8 ;  /* 0x000000b802051836 */ /* 0x000fea0000000000 */
[----:B--2---:R-:W-:Y:S04]  /*8160*/  @P1 PRMT R0, R0, 0x654, R5 ;  /* 0x0000065400001816 */ /* 0x004fe80000000005 */
[----:B------:R2:W-:Y:S03]  /*8170*/  @P1 SYNCS.ARRIVE.TRANS64.RED.A1T0 RZ, [R0+URZ], RZ ;  /* 0x000000ff00ff19a7 */ /* 0x0005e600081004ff */
.L_x_116:
[----:B------:R-:W4:Y:S01]  /*8180*/  @P0 SYNCS.PHASECHK.TRANS64.TRYWAIT P1, [R3+URZ+0xa0], R4 ;  /* 0x0000a004030005a7 */ /* 0x000f2200080211ff */
[----:B------:R-:W-:Y:S01]  /*8190*/  BSSY B1, `(.L_x_117) ;  /* 0x0000013000017945 */ /* 0x000fe20003800000 */
[----:B----4-:R-:W-:Y:S03]  /*81a0*/  @P0 SEL R113, RZ, 0x1, !P1 ;  /* 0x00000001ff710807 */ /* 0x010fe60004800000 */
[----:B------:R-:W-:Y:S05]  /*81b0*/  @!P0 BRA `(.L_x_118) ;  /* 0x0000000000408947 */ /* 0x000fea0003800000 */
[----:B------:R-:W-:Y:S01]  /*81c0*/  ISETP.NE.U32.AND P0, PT, R115, 0x1, PT ;  /* 0x000000017300780c */ /* 0x000fe20003f05070 */
[----:B------:R-:W-:Y:S01]  /*81d0*/  BSSY B0, `(.L_x_119) ;  /* 0x000000a000007945 */ /* 0x000fe20003800000 */
[----:B------:R-:W-:Y:S11]  /*81e0*/  ISETP.NE.AND P1, PT, R113, RZ, PT ;  /* 0x000000ff7100720c */ /* 0x000ff60003f25270 */
[----:B------:R-:W-:Y:S04]  /*81f0*/  @P0 IMAD R114, R114, 0x2000, R105 ;  /* 0x0000200072720824 */ /* 0x000fe800078e0269 */
[----:B------:R-:W-:Y:S01]  /*8200*/  @P0 IMAD.IADD R5, R85, 0x1, R114 ;  /* 0x0000000155050824 */ /* 0x000fe200078e0272 */
[----:B------:R-:W-:Y:S03]  /*8210*/  @P0 IADD3 R2, PT, PT, R84, R114, RZ ;  /* 0x0000007254020210 */ /* 0x000fe60007ffe0ff */
[----:B--2---:R-:W-:Y:S01]  /*8220*/  @P0 IMAD.IADD R0, R104, 0x1, R5 ;  /* 0x0000000168000824 */ /* 0x004fe200078e0205 */
[----:B------:R-:W-:Y:S06]  /*8230*/  @P1 BRA `(.L_x_120) ;  /* 0x00000000000c1947 */ /* 0x000fec0003800000 */
[----:B------:R-:W-:Y:S04]  /*8240*/  SHF.L.U32 R46, R46, 0x1f, RZ ;  /* 0x0000001f2e2e7819 */ /* 0x000fe800000006ff */
[----:B------:R-:W2:Y:S02]  /*8250*/  SYNCS.PHASECHK.TRANS64.TRYWAIT P1, [R3+URZ+0xa0], R46 ;  /* 0x0000a02e030075a7 */ /* 0x000ea400080211ff */
[----:B--2---:R-:W-:Y:S05]  /*8260*/  @!P1 BRA `(.L_x_121) ;  /* 0x0000001800a49947 */ /* 0x004fea0003800000 */
.L_x_120:
[----:B------:R-:W-:Y:S05]  /*8270*/  BSYNC B0 ;  /* 0x0000000000007941 */ /* 0x000fea0003800000 */
.L_x_119:
[----:B------:R4:W1:Y:S04]  /*8280*/  @P0 LDS.128 R48, [R114] ;  /* 0x0000000072300984 */ /* 0x0008680000000c00 */
[----:B------:R4:W1:Y:S04]  /*8290*/  @P0 LDS.128 R64, [R2+0x20] ;  /* 0x0000200002400984 */ /* 0x0008680000000c00 */
[----:B------:R4:W1:Y:S04]  /*82a0*/  @P0 LDS.128 R56, [R5+0x10] ;  /* 0x0000100005380984 */ /* 0x0008680000000c00 */
[----:B------:R4:W1:Y:S02]  /*82b0*/  @P0 LDS.128 R72, [R0+0x10] ;  /* 0x0000100000480984 */ /* 0x0008640000000c00 */
.L_x_118:
[----:B------:R-:W-:Y:S05]  /*82c0*/  BSYNC B1 ;  /* 0x0000000000017941 */ /* 0x000fea0003800000 */
.L_x_117:
[----:B--2---:R-:W-:Y:S05]  /*82d0*/  VIADD R3, R39, 0x20 ;  /* 0x0000002027037836 */ /* 0x004fea0000000000 */
[----:B------:R-:W-:Y:S04]  /*82e0*/  SHF.R.U32.HI R3, RZ, 0x15, R3 ;  /* 0x00000015ff037819 */ /* 0x000fe80000011603 */
[----:B------:R-:W-:Y:S11]  /*82f0*/  LOP3.LUT P0, RZ, R3, 0x3, R92, 0x48, !PT ;  /* 0x0000000303ff7812 */ /* 0x000ff6000780485c */
[----:B------:R-:W-:Y:S02]  /*8300*/  @!UPT UIADD3 URZ, UPT, UPT, URZ, URZ, URZ ;  /* 0x000000fffffff290 */ /* 0x000fe4000fffe0ff */
[----:B------:R-:W-:Y:S05]  /*8310*/  @!P0 BRA `(.L_x_122) ;  /* 0x0000000000408947 */ /* 0x000fea0003800000 */
[----:B------:R-:W2:Y:S01]  /*8320*/  LDCU.64 UR8, c[0x4][0x70] ;  /* 0x01000e00ff0877ac */ /* 0x000ea20008000a00 */
[----:B------:R-:W-:Y:S01]  /*8330*/  MOV R3, 0x0 ;  /* 0x0000000000037802 */ /* 0x000fe20000000f00 */
[----:B------:R-:W-:Y:S02]  /*8340*/  HFMA2 R12, -RZ, RZ, 0, 5.9604644775390625e-08 ;  /* 0x00000001ff0c7431 */ /* 0x000fe400000001ff */
[----:B------:R-:W-:Y:S02]  /*8350*/  IMAD.MOV.U32 R8, RZ, RZ, 0x192 ;  /* 0x00000192ff087424 */ /* 0x000fe400078e00ff */
[----:B------:R-:W-:Y:S01]  /*8360*/  IMAD.MOV.U32 R13, RZ, RZ, RZ ;  /* 0x000000ffff0d7224 */ /* 0x000fe200078e00ff */
[----:B------:R-:W5:Y:S01]  /*8370*/  LDCU.64 UR6, c[0x4][0x78] ;  /* 0x01000f00ff0677ac */ /* 0x000f620008000a00 */
[----:B----4-:R-:W4:Y:S01]  /*8380*/  LDC.64 R2, c[0x4][R3] ;  /* 0x0100000003027b82 */ /* 0x010f220000000a00 */
[----:B------:R-:W3:Y:S01]  /*8390*/  LDCU.64 UR4, c[0x4][0x10] ;  /* 0x01000200ff0477ac */ /* 0x000ee20008000a00 */
[----:B--2---:R-:W-:Y:S01]  /*83a0*/  MOV R5, UR9 ;  /* 0x0000000900057c02 */ /* 0x004fe20008000f00 */
[----:B------:R-:W-:Y:S01]  /*83b0*/  IMAD.U32 R4, RZ, RZ, UR8 ;  /* 0x00000008ff047e24 */ /* 0x000fe2000f8e00ff */
[----:B-----5:R-:W-:Y:S01]  /*83c0*/  MOV R7, UR7 ;  /* 0x0000000700077c02 */ /* 0x020fe20008000f00 */
[----:B------:R-:W-:Y:S01]  /*83d0*/  IMAD.U32 R6, RZ, RZ, UR6 ;  /* 0x00000006ff067e24 */ /* 0x000fe2000f8e00ff */
[----:B---3--:R-:W-:Y:S01]  /*83e0*/  MOV R11, UR5 ;  /* 0x00000005000b7c02 */ /* 0x008fe20008000f00 */
[----:B------:R-:W-:Y:S02]  /*83f0*/  IMAD.U32 R10, RZ, RZ, UR4 ;  /* 0x00000004ff0a7e24 */ /* 0x000fe4000f8e00ff */
[----:B------:R-:W-:Y:S07]  /*8400*/  LEPC R20, `(.L_x_122) ;  /* 0x000000001014794e */ /* 0x000fee0000000000 */
[----:B-1--4-:R-:W-:Y:S05]  /*8410*/  CALL.ABS.NOINC R2 ;  /* 0x0000000002007343 */ /* 0x012fea0003c00000 */
.L_x_122:
[----:B------:R-:W-:Y:S01]  /*8420*/  ISETP.NE.AND P0, PT, R90, RZ, PT ;  /* 0x000000ff5a00720c */ /* 0x000fe20003f05270 */
[----:B------:R-:W-:Y:S05]  /*8430*/  WARPSYNC.ALL ;  /* 0x0000000000007948 */ /* 0x000fea0003800000 */
[----:B------:R-:W-:Y:S01]  /*8440*/  R2UR UR4, R39 ;  /* 0x00000000270472ca */ /* 0x000fe200000e0000 */
[--C-:B-1----:R-:W-:Y:S01]  /*8450*/  HADD2.F32 R40, -RZ, R48.reuse.H0_H0 ;  /* 0x20000030ff287230 */ /* 0x102fe20000004100 */
[----:B------:R-:W-:Y:S01]  /*8460*/  IADD3 R107, PT, PT, R107, 0x100, RZ ;  /* 0x000001006b6b7810 */ /* 0x000fe20007ffe0ff */
[----:B------:R-:W-:Y:S01]  /*8470*/  HADD2.F32 R43, -RZ, R48.H1_H1 ;  /* 0x30000030ff2b7230 */ /* 0x000fe20000004100 */
[----:B------:R-:W-:Y:S01]  /*8480*/  BSSY.RECONVERGENT B0, `(.L_x_123) ;  /* 0x000008b000007945 */ /* 0x000fe20003800200 */
[--C-:B------:R-:W-:Y:S01]  /*8490*/  HADD2.F32 R42, -RZ, R49.reuse.H0_H0 ;  /* 0x20000031ff2a7230 */ /* 0x100fe20000004100 */
[----:B------:R-:W-:Y:S01]  /*84a0*/  LOP3.LUT R107, R107, 0xfefffff8, RZ, 0xc0, !PT ;  /* 0xfefffff86b6b7812 */ /* 0x000fe200078ec0ff */
[----:B------:R-:W-:Y:S02]  /*84b0*/  HADD2.F32 R44, -RZ, R49.H1_H1 ;  /* 0x30000031ff2c7230 */ /* 0x000fe40000004100 */
[--C-:B------:R-:W-:Y:S02]  /*84c0*/  HADD2.F32 R45, -RZ, R50.reuse.H0_H0 ;  /* 0x20000032ff2d7230 */ /* 0x100fe40000004100 */
[----:B------:R-:W-:Y:S02]  /*84d0*/  HADD2.F32 R46, -RZ, R50.H1_H1 ;  /* 0x30000032ff2e7230 */ /* 0x000fe40000004100 */
[----:B----4-:R-:W1:Y:S01]  /*84e0*/  LDTM.x32 R4, tmem[UR4+0x20] ;  /* 0x00002004000479ee */ /* 0x010e6200082c0000 */
[----:B------:R-:W-:Y:S01]  /*84f0*/  NOP ;  /* 0x0000000000007918 */ /* 0x000fe20000000000 */
[----:B-1----:R1:W-:Y:S01]  /*8500*/  SYNCS.ARRIVE.TRANS64.RED.A1T0 RZ, [R107+URZ], RZ ;  /* 0x000000ff6bff79a7 */ /* 0x0023e200081004ff */
[----:B------:R-:W-:Y:S01]  /*8510*/  USHF.L.U32 UR4, UR50, 0xd, URZ ;  /* 0x0000000d32047899 */ /* 0x000fe200080006ff */
[--C-:B---3--:R-:W-:Y:S02]  /*8520*/  HADD2.F32 R47, -RZ, R51.reuse.H0_H0 ;  /* 0x20000033ff2f7230 */ /* 0x108fe40000004100 */
[----:B------:R-:W-:Y:S02]  /*8530*/  HADD2.F32 R48, -RZ, R51.H1_H1 ;  /* 0x30000033ff307230 */ /* 0x000fe40000004100 */
[--C-:B------:R-:W-:Y:S01]  /*8540*/  HADD2.F32 R49, -RZ, R56.reuse.H0_H0 ;  /* 0x20000038ff317230 */ /* 0x100fe20000004100 */
[----:B------:R-:W-:Y:S01]  /*8550*/  IADD3 R120, PT, PT, R105, UR4, RZ ;  /* 0x0000000469787c10 */ /* 0x000fe2000fffe0ff */
[----:B------:R-:W-:Y:S02]  /*8560*/  HADD2.F32 R50, -RZ, R56.H1_H1 ;  /* 0x30000038ff327230 */ /* 0x000fe40000004100 */
[--C-:B------:R-:W-:Y:S01]  /*8570*/  HADD2.F32 R51, -RZ, R57.reuse.H0_H0 ;  /* 0x20000039ff337230 */ /* 0x100fe20000004100 */
[-C--:B------:R-:W-:Y:S01]  /*8580*/  IADD3 R111, PT, PT, R85, R120.reuse, RZ ;  /* 0x00000078556f7210 */ /* 0x080fe20007ffe0ff */
[----:B------:R-:W-:Y:S01]  /*8590*/  HADD2.F32 R52, -RZ, R57.H1_H1 ;  /* 0x30000039ff347230 */ /* 0x000fe20000004100 */
[----:B------:R-:W-:Y:S01]  /*85a0*/  IADD3 R120, PT, PT, R84, R120, RZ ;  /* 0x0000007854787210 */ /* 0x000fe20007ffe0ff */
[--C-:B------:R-:W-:Y:S01]  /*85b0*/  HADD2.F32 R53, -RZ, R58.reuse.H0_H0 ;  /* 0x2000003aff357230 */ /* 0x100fe20000004100 */
[----:B------:R-:W-:Y:S01]  /*85c0*/  IADD3 R121, PT, PT, R104, R111, RZ ;  /* 0x0000006f68797210 */ /* 0x000fe20007ffe0ff */
[----:B------:R-:W-:Y:S02]  /*85d0*/  HADD2.F32 R54, -RZ, R58.H1_H1 ;  /* 0x3000003aff367230 */ /* 0x000fe40000004100 */
[--C-:B------:R-:W-:Y:S02]  /*85e0*/  HADD2.F32 R55, -RZ, R59.reuse.H0_H0 ;  /* 0x2000003bff377230 */ /* 0x100fe40000004100 */
[----:B------:R-:W-:Y:S02]  /*85f0*/  HADD2.F32 R56, -RZ, R59.H1_H1 ;  /* 0x3000003bff387230 */ /* 0x000fe40000004100 */
[C---:B------:R-:W-:Y:S01]  /*8600*/  FMUL R0, R38.reuse, R4 ;  /* 0x0000000426007220 */ /* 0x040fe20000400000 */
[C---:B------:R-:W-:Y:S01]  /*8610*/  FMUL R2, R38.reuse, R5 ;  /* 0x0000000526027220 */ /* 0x040fe20000400000 */
[C---:B------:R-:W-:Y:S01]  /*8620*/  FMUL R3, R38.reuse, R6 ;  /* 0x0000000626037220 */ /* 0x040fe20000400000 */
[C---:B------:R-:W-:Y:S01]  /*8630*/  FMUL R7, R38.reuse, R7 ;  /* 0x0000000726077220 */ /* 0x040fe20000400000 */
[C---:B------:R-:W-:Y:S01]  /*8640*/  FFMA R0, R41.reuse, R40, R0 ;  /* 0x0000002829007223 */ /* 0x040fe20000000000 */
[C---:B------:R-:W-:Y:S01]  /*8650*/  FFMA R2, R41.reuse, R43, R2 ;  /* 0x0000002b29027223 */ /* 0x040fe20000000002 */
[C---:B------:R-:W-:Y:S01]  /*8660*/  FFMA R3, R41.reuse, R42, R3 ;  /* 0x0000002a29037223 */ /* 0x040fe20000000003 */
[----:B------:R-:W-:Y:S01]  /*8670*/  FFMA R7, R41, R44, R7 ;  /* 0x0000002c29077223 */ /* 0x000fe20000000007 */
[C---:B------:R-:W-:Y:S01]  /*8680*/  FMUL R4, R38.reuse, R8 ;  /* 0x0000000826047220 */ /* 0x040fe20000400000 */
[----:B------:R-:W-:Y:S01]  /*8690*/  FMUL R5, R38, R9 ;  /* 0x0000000926057220 */ /* 0x000fe20000400000 */
[----:B------:R-:W-:Y:S01]  /*86a0*/  F2FP.F16.F32.PACK_AB R84, R2, R0 ;  /* 0x000000000254723e */ /* 0x000fe200000000ff */
[C---:B------:R-:W-:Y:S01]  /*86b0*/  FMUL R6, R38.reuse, R10 ;  /* 0x0000000a26067220 */ /* 0x040fe20000400000 */
[----:B------:R-:W-:Y:S01]  /*86c0*/  F2FP.F16.F32.PACK_AB R85, R7, R3 ;  /* 0x000000030755723e */ /* 0x000fe200000000ff */
[C---:B------:R-:W-:Y:S01]  /*86d0*/  FFMA R4, R41.reuse, R45, R4 ;  /* 0x0000002d29047223 */ /* 0x040fe20000000004 */
[C---:B------:R-:W-:Y:S01]  /*86e0*/  FFMA R5, R41.reuse, R46, R5 ;  /* 0x0000002e29057223 */ /* 0x040fe20000000005 */
[----:B------:R-:W-:Y:S01]  /*86f0*/  FFMA R6, R41, R47, R6 ;  /* 0x0000002f29067223 */ /* 0x000fe20000000006 */
[C---:B------:R-:W-:Y:S01]  /*8700*/  FMUL R11, R38.reuse, R11 ;  /* 0x0000000b260b7220 */ /* 0x040fe20000400000 */
[C---:B------:R-:W-:Y:S01]  /*8710*/  FMUL R8, R38.reuse, R12 ;  /* 0x0000000c26087220 */ /* 0x040fe20000400000 */
[C---:B------:R-:W-:Y:S01]  /*8720*/  FMUL R9, R38.reuse, R13 ;  /* 0x0000000d26097220 */ /* 0x040fe20000400000 */
[----:B------:R-:W-:Y:S01]  /*8730*/  F2FP.F16.F32.PACK_AB R86, R5, R4 ;  /* 0x000000040556723e */ /* 0x000fe200000000ff */
[C---:B------:R-:W-:Y:S01]  /*8740*/  FFMA R11, R41.reuse, R48, R11 ;  /* 0x00000030290b7223 */ /* 0x040fe2000000000b */
[C---:B------:R-:W-:Y:S01]  /*8750*/  FFMA R8, R41.reuse, R49, R8 ;  /* 0x0000003129087223 */ /* 0x040fe20000000008 */
[C---:B------:R-:W-:Y:S01]  /*8760*/  FFMA R9, R41.reuse, R50, R9 ;  /* 0x0000003229097223 */ /* 0x040fe20000000009 */
[C---:B------:R-:W-:Y:S01]  /*8770*/  FMUL R10, R38.reuse, R14 ;  /* 0x0000000e260a7220 */ /* 0x040fe20000400000 */
[C---:B------:R-:W-:Y:S01]  /*8780*/  FMUL R15, R38.reuse, R15 ;  /* 0x0000000f260f7220 */ /* 0x040fe20000400000 */
[C---:B------:R-:W-:Y:S01]  /*8790*/  FMUL R12, R38.reuse, R16 ;  /* 0x00000010260c7220 */ /* 0x040fe20000400000 */
[C---:B------:R-:W-:Y:S01]  /*87a0*/  FMUL R13, R38.reuse, R17 ;  /* 0x00000011260d7220 */ /* 0x040fe20000400000 */
[C---:B------:R-:W-:Y:S01]  /*87b0*/  FFMA R10, R41.reuse, R51, R10 ;  /* 0x00000033290a7223 */ /* 0x040fe2000000000a */
[C---:B------:R-:W-:Y:S01]  /*87c0*/  FMUL R14, R38.reuse, R18 ;  /* 0x00000012260e7220 */ /* 0x040fe20000400000 */
[----:B------:R-:W-:Y:S01]  /*87d0*/  FFMA R15, R41, R52, R15 ;  /* 0x00000034290f7223 */ /* 0x000fe2000000000f */
[--C-:B------:R-:W-:Y:S02]  /*87e0*/  HADD2.F32 R57, -RZ, R64.reuse.H0_H0 ;  /* 0x20000040ff397230 */ /* 0x100fe40000004100 */
[C---:B------:R-:W-:Y:S01]  /*87f0*/  FMUL R19, R38.reuse, R19 ;  /* 0x0000001326137220 */ /* 0x040fe20000400000 */
[----:B------:R-:W-:Y:S01]  /*8800*/  F2FP.F16.F32.PACK_AB R87, R11, R6 ;  /* 0x000000060b57723e */ /* 0x000fe200000000ff */
[C---:B------:R-:W-:Y:S01]  /*8810*/  FFMA R12, R41.reuse, R53, R12 ;  /* 0x00000035290c7223 */ /* 0x040fe2000000000c */
[----:B------:R-:W-:Y:S02]  /*8820*/  HADD2.F32 R58, -RZ, R64.H1_H1 ;  /* 0x30000040ff3a7230 */ /* 0x000fe40000004100 */
[C---:B------:R-:W-:Y:S01]  /*8830*/  FMUL R16, R38.reuse, R20 ;  /* 0x0000001426107220 */ /* 0x040fe20000400000 */
[C---:B------:R-:W-:Y:S01]  /*8840*/  FFMA R13, R41.reuse, R54, R13 ;  /* 0x00000036290d7223 */ /* 0x040fe2000000000d */
[----:B------:R1:W-:Y:S01]  /*8850*/  STS.128 [R105+UR4], R84 ;  /* 0x0000005469007988 */ /* 0x0003e20008000c04 */
[--C-:B------:R-:W-:Y:S02]  /*8860*/  HADD2.F32 R59, -RZ, R65.reuse.H0_H0 ;  /* 0x20000041ff3b7230 */ /* 0x100fe40000004100 */
[C---:B------:R-:W-:Y:S01]  /*8870*/  FMUL R17, R38.reuse, R21 ;  /* 0x0000001526117220 */ /* 0x040fe20000400000 */
[C---:B------:R-:W-:Y:S01]  /*8880*/  FFMA R14, R41.reuse, R55, R14 ;  /* 0x00000037290e7223 */ /* 0x040fe2000000000e */
[----:B------:R-:W-:Y:S02]  /*8890*/  HADD2.F32 R60, -RZ, R65.H1_H1 ;  /* 0x30000041ff3c7230 */ /* 0x000fe40000004100 */
[C---:B------:R-:W-:Y:S01]  /*88a0*/  FMUL R18, R38.reuse, R22 ;  /* 0x0000001626127220 */ /* 0x040fe20000400000 */
[C---:B------:R-:W-:Y:S01]  /*88b0*/  FFMA R19, R41.reuse, R56, R19 ;  /* 0x0000003829137223 */ /* 0x040fe20000000013 */
        /* <DEDUP_REMOVED lines=11> */
[----:B------:R-:W-:Y:S01]  /*8970*/  FFMA R23, R41, R60, R23 ;  /* 0x0000003c29177223 */ /* 0x000fe20000000017 */
[--C-:B------:R-:W-:Y:S02]  /*8980*/  HADD2.F32 R65, -RZ, R72.reuse.H0_H0 ;  /* 0x20000048ff417230 */ /* 0x100fe40000004100 */
[C---:B------:R-:W-:Y:S01]  /*8990*/  FMUL R27, R38.reuse, R27 ;  /* 0x0000001b261b7220 */ /* 0x040fe20000400000 */
[----:B------:R-:W-:Y:S01]  /*89a0*/  F2FP.F16.F32.PACK_AB R100, R9, R8 ;  /* 0x000000080964723e */ /* 0x000fe200000000ff */
[----:B------:R-:W-:Y:S01]  /*89b0*/  FFMA R20, R41, R61, R20 ;  /* 0x0000003d29147223 */ /* 0x000fe20000000014 */
[----:B------:R-:W-:Y:S01]  /*89c0*/  F2FP.F16.F32.PACK_AB R101, R15, R10 ;  /* 0x0000000a0f65723e */ /* 0x000fe200000000ff */
[----:B------:R-:W-:Y:S01]  /*89d0*/  HADD2.F32 R66, -RZ, R72.H1_H1 ;  /* 0x30000048ff427230 */ /* 0x000fe20000004100 */
[----:B------:R-:W-:Y:S01]  /*89e0*/  F2FP.F16.F32.PACK_AB R102, R13, R12 ;  /* 0x0000000c0d66723e */ /* 0x000fe200000000ff */
[C---:B------:R-:W-:Y:S01]  /*89f0*/  FMUL R24, R38.reuse, R28 ;  /* 0x0000001c26187220 */ /* 0x040fe20000400000 */
[----:B------:R-:W-:Y:S01]  /*8a00*/  F2FP.F16.F32.PACK_AB R103, R19, R14 ;  /* 0x0000000e1367723e */ /* 0x000fe200000000ff */
[C---:B------:R-:W-:Y:S01]  /*8a10*/  FFMA R21, R41.reuse, R62, R21 ;  /* 0x0000003e29157223 */ /* 0x040fe20000000015 */
[--C-:B------:R-:W-:Y:S02]  /*8a20*/  HADD2.F32 R67, -RZ, R73.reuse.H0_H0 ;  /* 0x20000049ff437230 */ /* 0x100fe40000004100 */
[C---:B------:R-:W-:Y:S01]  /*8a30*/  FMUL R25, R38.reuse, R29 ;  /* 0x0000001d26197220 */ /* 0x040fe20000400000 */
[C---:B------:R-:W-:Y:S01]  /*8a40*/  FFMA R22, R41.reuse, R63, R22 ;  /* 0x0000003f29167223 */ /* 0x040fe20000000016 */
[----:B------:R1:W-:Y:S01]  /*8a50*/  STS.128 [R111+0x10], R100 ;  /* 0x000010646f007388 */ /* 0x0003e20000000c00 */
        /* <DEDUP_REMOVED lines=39> */
[----:B------:R-:W-:Y:S02]  /*8cd0*/  UIADD3 UR40, UPT, UPT, UR51, 0x200, UR4 ;  /* 0x0000020033287890 */ /* 0x000fe4000fffe004 */
[----:B------:R-:W-:Y:S02]  /*8ce0*/  UIADD3 UR41, UPT, UPT, UR53, 0x20, URZ ;  /* 0x0000002035297890 */ /* 0x000fe4000fffe0ff */
[----:B--2---:R-:W-:Y:S04]  /*8cf0*/  UIADD3 UR6, UP0, UPT, UR8, 0x680, URZ ;  /* 0x0000068008067890 */ /* 0x004fe8000ff1e0ff */
[----:B------:R-:W-:Y:S09]  /*8d00*/  UIADD3.X UR7, UPT, UPT, URZ, UR9, URZ, UP0, !UPT ;  /* 0x00000009ff077290 */ /* 0x000ff200087fe4ff */
[----:B------:R2:W-:Y:S02]  /*8d10*/  UTMASTG.4D [UR40], [UR6] ;  /* 0x00000028060073b5 */ /* 0x0005e40008018000 */
[----:B--2---:R0:W-:Y:S02]  /*8d20*/  UTMACMDFLUSH ;  /* 0x00000000000079b7 */ /* 0x0041e40000000000 */
.L_x_124:
[----:B------:R-:W-:Y:S05]  /*8d30*/  BSYNC.RECONVERGENT B0 ;  /* 0x0000000000007941 */ /* 0x000fea0003800200 */
.L_x_123:
[----:B------:R-:W-:Y:S01]  /*8d40*/  UIADD3 UR4, UPT, UPT, UR50, 0x1, URZ ;  /* 0x0000000132047890 */ /* 0x000fe2000fffe0ff */
[----:B------:R-:W-:Y:S03]  /*8d50*/  BSSY.RECONVERGENT B0, `(.L_x_125) ;  /* 0x0000008000007945 */ /* 0x000fe60003800200 */
[----:B------:R-:W-:Y:S04]  /*8d60*/  UISETP.NE.AND UP0, UPT, UR4, 0x3, UPT ;  /* 0x000000030400788c */ /* 0x000fe8000bf05270 */
[----:B------:R-:W-:Y:S02]  /*8d70*/  UISETP.EQ.XOR UP1, UPT, UR49, 0x3, !UP0 ;  /* 0x000000033100788c */ /* 0x000fe4000c722a70 */
[----:B------:R-:W-:Y:S02]  /*8d80*/  USEL UR52, UR4, URZ, UP0 ;  /* 0x000000ff04347287 */ /* 0x000fe40008000000 */
[----:B------:R-:W-:Y:S04]  /*8d90*/  USEL UR5, URZ, 0x1, !UP1 ;  /* 0x00000001ff057887 */ /* 0x000fe8000c800000 */
[----:B------:R-:W-:Y:S01]  /*8da0*/  ULOP3.LUT UR57, UR57, UR5, URZ, 0x3c, !UPT ;  /* 0x0000000539397292 */ /* 0x000fe2000f8e3cff */
[----:B------:R-:W-:Y:S11]  /*8db0*/  @P0 BRA `(.L_x_126) ;  /* 0x0000000000040947 */ /* 0x000ff60003800000 */
[----:B------:R-:W-:Y:S04]  /*8dc0*/  DEPBAR.LE SB0, 0x1 ;  /* 0x000080400000791a */ /* 0x000fe80000000000 */
.L_x_126:
[----:B------:R-:W-:Y:S05]  /*8dd0*/  BSYNC.RECONVERGENT B0 ;  /* 0x0000000000007941 */ /* 0x000fea0003800200 */
.L_x_125:
[----:B------:R-:W-:Y:S01]  /*8de0*/  BAR.SYNC.DEFER_BLOCKING 0x1, 0x80 ;  /* 0x0042000000007b1d */ /* 0x000fe20000010000 */
[----:B------:R-:W-:Y:S01]  /*8df0*/  UISETP.NE.AND UP0, UPT, UR56, -0x2, UPT ;  /* 0xfffffffe3800788c */ /* 0x000fe2000bf05270 */
[----:B------:R-:W-:Y:S08]  /*8e00*/  IADD3 R0, PT, PT, R36, 0x1, RZ ;  /* 0x0000000124007810 */ /* 0x000ff00007ffe0ff */
[----:B------:R-:W-:Y:S05]  /*8e10*/  BRA.U !UP0, `(.L_x_127) ;  /* 0x00000001082c7547 */ /* 0x000fea000b800000 */
[----:B------:R-:W2:Y:S01]  /*8e20*/  S2R R2, SR_CgaCtaId ;  /* 0x0000000000027919 */ /* 0x000ea20000008800 */
[----:B------:R-:W-:Y:S01]  /*8e30*/  ISETP.NE.AND P0, PT, R110, RZ, PT ;  /* 0x000000ff6e00720c */ /* 0x000fe20003f05270 */
[----:B------:R-:W-:Y:S01]  /*8e40*/  IMAD.U32 R3, RZ, RZ, UR54 ;  /* 0x00000036ff037e24 */ /* 0x000fe2000f8e00ff */
[----:B------:R-:W-:Y:S02]  /*8e50*/  UIADD3 UR4, UPT, UPT, UR54, 0x1, URZ ;  /* 0x0000000136047890 */ /* 0x000fe4000fffe0ff */
[----:B------:R-:W-:Y:S02]  /*8e60*/  ISETP.NE.U32.OR P0, PT, R109, 0x1, !P0 ;  /* 0x000000016d00780c */ /* 0x000fe40004705470 */
[----:B------:R-:W-:Y:S04]  /*8e70*/  UISETP.NE.AND UP0, UPT, UR4, 0x3, UPT ;  /* 0x000000030400788c */ /* 0x000fe8000bf05270 */
[----:B------:R-:W-:Y:S07]  /*8e80*/  USEL UR54, UR4, URZ, UP0 ;  /* 0x000000ff04367287 */ /* 0x000fee0008000000 */
[----:B------:R-:W-:Y:S05]  /*8e90*/  @P0 LEA R3, R3, UR51, 0x3 ;  /* 0x0000003303030c11 */ /* 0x000fea000f8e18ff */
[----:B------:R-:W-:Y:S05]  /*8ea0*/  @P0 VIADD R3, R3, 0xb8 ;  /* 0x000000b803030836 */ /* 0x000fea0000000000 */
[----:B--2---:R-:W-:Y:S04]  /*8eb0*/  @P0 PRMT R2, R2, 0x654, R3 ;  /* 0x0000065402020816 */ /* 0x004fe80000000003 */
[----:B------:R2:W-:Y:S03]  /*8ec0*/  @P0 SYNCS.ARRIVE.TRANS64.RED.A1T0 RZ, [R2+URZ], RZ ;  /* 0x000000ff02ff09a7 */ /* 0x0005e600081004ff */
.L_x_127:
[----:B------:R-:W-:Y:S01]  /*8ed0*/  R2UR UR5, R95 ;  /* 0x000000005f0572ca */ /* 0x000fe200000e0000 */
[----:B------:R-:W-:Y:S01]  /*8ee0*/  UIADD3 UR56, UPT, UPT, UR56, 0x2, URZ ;  /* 0x0000000238387890 */ /* 0x000fe2000fffe0ff */
[----:B------:R-:W-:Y:S02]  /*8ef0*/  R2UR UR4, R96 ;  /* 0x00000000600472ca */ /* 0x000fe400000e0000 */
[----:B------:R-:W-:Y:S02]  /*8f00*/  LOP3.LUT P0, RZ, R82, 0x1, RZ, 0xc0, !PT ;  /* 0x0000000152ff7812 */ /* 0x000fe4000780c0ff */
[----:B------:R-:W-:Y:S02]  /*8f10*/  R2UR UR49, R106 ;  /* 0x000000006a3172ca */ /* 0x000fe400000e0000 */
[----:B------:R-:W-:Y:S02]  /*8f20*/  ISETP.NE.AND P1, PT, R0, 0x2, PT ;  /* 0x000000020000780c */ /* 0x000fe40003f25270 */
[----:B------:R-:W-:Y:S02]  /*8f30*/  LOP3.LUT R88, R88, 0x1, RZ, 0x3c, !PT ;  /* 0x0000000158587812 */ /* 0x000fe400078e3cff */
[----:B--2---:R-:W-:Y:S01]  /*8f40*/  SEL R2, RZ, 0x1, P1 ;  /* 0x00000001ff027807 */ /* 0x004fe20000800000 */
[----:B------:R-:W-:Y:S01]  /*8f50*/  UIADD3 UR23, UPT, UPT, UR36, UR5, URZ ;  /* 0x0000000524177290 */ /* 0x000fe2000fffe0ff */
[----:B------:R-:W-:Y:S01]  /*8f60*/  SEL R36, R0, RZ, P1 ;  /* 0x000000ff00247207 */ /* 0x000fe20000800000 */
[----:B------:R-:W-:Y:S01]  /*8f70*/  UIADD3 UR28, UPT, UPT, UR37, UR4, URZ ;  /* 0x00000004251c7290 */ /* 0x000fe2000fffe0ff */
[----:B------:R-:W-:Y:S01]  /*8f80*/  LOP3.LUT R89, R89, R2, RZ, 0x3c, !PT ;  /* 0x0000000259597212 */ /* 0x000fe200078e3cff */
[----:B------:R-:W-:Y:S10]  /*8f90*/  @P0 BRA `(.L_x_128) ;  /* 0xffffffd000ac0947 */ /* 0x000ff4000383ffff */
[----:B------:R-:W-:-:S13]  /*8fa0*/  R2UR UR4, R97 ;  /* 0x00000000610472ca */ /* 0x000fda00000e0000 */
[----:B------:R-:W-:-:S09]  /*8fb0*/  UISETP.NE.AND UP0, UPT, UR4, URZ, UPT ;  /* 0x000000ff0400728c */ /* 0x000fd2000bf05270 */
[----:B------:R-:W-:Y:S05]  /*8fc0*/  BRA.U !UP0, `(.L_x_129) ;  /* 0x0000000108487547 */ /* 0x000fea000b800000 */
[----:B------:R-:W2:Y:S02]  /*8fd0*/  LDCU.64 UR4, c[0x0][0x890] ;  /* 0x00011200ff0477ac */ /* 0x000ea40008000a00 */
[----:B--2---:R-:W-:-:S04]  /*8fe0*/  UISETP.NE.U32.AND UP0, UPT, UR4, URZ, UPT ;  /* 0x000000ff0400728c */ /* 0x004fc8000bf05070 */
[----:B------:R-:W-:-:S09]  /*8ff0*/  UISETP.NE.AND.EX UP0, UPT, UR5, URZ, UPT, UP0 ;  /* 0x000000ff0500728c */ /* 0x000fd2000bf05300 */
[----:B------:R-:W-:Y:S05]  /*9000*/  BRA.U UP0, `(.L_x_130) ;  /* 0x00000001000c7547 */ /* 0x000fea000b800000 */
[----:B------:R-:W-:-:S13]  /*9010*/  FSETP.NEU.AND P0, PT, R41, RZ, PT ;  /* 0x000000ff2900720b */ /* 0x000fda0003f0d000 */
[----:B------:R-:W-:Y:S05]  /*9020*/  @!P0 EXIT ;  /* 0x000000000000894d */ /* 0x000fea0003800000 */
[----:B------:R-:W-:Y:S05]  /*9030*/  BRA `(.L_x_129) ;  /* 0x00000000002c7947 */ /* 0x000fea0003800000 */
.L_x_130:
[----:B------:R-:W-:Y:S01]  /*9040*/  ISETP.NE.AND P0, PT, R108, RZ, PT ;  /* 0x000000ff6c00720c */ /* 0x000fe20003f05270 */
[----:B------:R-:W-:-:S12]  /*9050*/  BSSY.RECONVERGENT B0, `(.L_x_129) ;  /* 0x0000009000007945 */ /* 0x000fd80003800200 */
[----:B------:R-:W-:Y:S05]  /*9060*/  @P0 BRA `(.L_x_131) ;  /* 0x0000000000140947 */ /* 0x000fea0003800000 */
[----:B------:R-:W2:Y:S02]  /*9070*/  LDCU.64 UR4, c[0x0][0x888] ;  /* 0x00011100ff0477ac */ /* 0x000ea40008000a00 */
[----:B--2---:R-:W-:-:S04]  /*9080*/  ISETP.NE.U32.AND P0, PT, RZ, UR4, PT ;  /* 0x00000004ff007c0c */ /* 0x004fc8000bf05070 */
[----:B------:R-:W-:-:S13]  /*9090*/  ISETP.NE.AND.EX P0, PT, RZ, UR5, PT, P0 ;  /* 0x00000005ff007c0c */ /* 0x000fda000bf05300 */
[----:B------:R-:W-:Y:S05]  /*90a0*/  @!P0 EXIT ;  /* 0x000000000000894d */ /* 0x000fea0003800000 */
[----:B------:R-:W-:Y:S05]  /*90b0*/  BRA `(.L_x_132) ;  /* 0x0000000000087947 */ /* 0x000fea0003800000 */
.L_x_131:
[----:B------:R-:W-:-:S13]  /*90c0*/  FSETP.NEU.AND P0, PT, R41, RZ, PT ;  /* 0x000000ff2900720b */ /* 0x000fda0003f0d000 */
[----:B------:R-:W-:Y:S05]  /*90d0*/  @!P0 EXIT ;  /* 0x000000000000894d */ /* 0x000fea0003800000 */
.L_x_132:
[----:B------:R-:W-:Y:S05]  /*90e0*/  BSYNC.RECONVERGENT B0 ;  /* 0x0000000000007941 */ /* 0x000fea0003800200 */
.L_x_129:
[----:B------:R-:W2:Y:S01]  /*90f0*/  S2UR UR5, SR_CgaCtaId ;  /* 0x00000000000579c3 */ /* 0x000ea20000008800 */
[----:B------:R-:W-:Y:S01]  /*9100*/  ULEA UR4, UR54, UR51, 0x3 ;  /* 0x0000003336047291 */ /* 0x000fe2000f8e18ff */
[----:B------:R-:W-:-:S04]  /*9110*/  DEPBAR.LE SB0, 0x0 ;  /* 0x000080000000791a */ /* 0x000fc80000000000 */
[----:B------:R-:W-:-:S04]  /*9120*/  UIADD3 UR4, UPT, UPT, UR4, 0xb8, URZ ;  /* 0x000000b804047890 */ /* 0x000fc8000fffe0ff */
[----:B--2---:R-:W-:-:S09]  /*9130*/  UPRMT UR4, UR5, 0x654, UR4 ;  /* 0x0000065405047896 */ /* 0x004fd20008000004 */
[----:B------:R-:W-:Y:S01]  /*9140*/  SYNCS.ARRIVE.TRANS64.RED.A1T0 RZ, [UR4], RZ ;  /* 0x000000ffffff79a7 */ /* 0x000fe20008100404 */
[----:B------:R-:W-:Y:S05]  /*9150*/  EXIT ;  /* 0x000000000000794d */ /* 0x000fea0003800000 */
.L_x_25:
[----:B------:R-:W-:Y:S07]  /*9160*/  MOV R0, UR11 ;  /* 0x0000000b00007c02 */ /* 0x000fee0008000f00 */
.L_x_133:
[----:B-1----:R1:W3:Y:S02]  /*9170*/  SYNCS.PHASECHK.TRANS64.TRYWAIT P0, [R0+URZ+0x50], R5 ;  /* 0x00005005000075a7 */ /* 0x0022e400080011ff */
[----:B---3--:R-:W-:Y:S05]  /*9180*/  @!P0 NANOSLEEP.SYNCS 0x989680 ;  /* 0x009896800000895d */ /* 0x008fea0003900000 */
[----:B------:R-:W3:Y:S02]  /*9190*/  @!P0 SYNCS.PHASECHK.TRANS64 P0, [R0+URZ+0x50], R5 ;  /* 0x00005005000085a7 */ /* 0x000ee400080010ff */
[----:B---3--:R-:W-:Y:S05]  /*91a0*/  @!P0 BRA `(.L_x_133) ;  /* 0xfffffffc00f08947 */ /* 0x008fea000383ffff */
[----:B------:R-:W-:Y:S05]  /*91b0*/  BRA `(.L_x_24) ;  /* 0xffffff8c00587947 */ /* 0x000fea000383ffff */
.L_x_32:
[----:B------:R-:W-:Y:S07]  /*91c0*/  MOV R0, UR21 ;  /* 0x0000001500007c02 */ /* 0x000fee0008000f00 */
.L_x_134:
[----:B-1----:R1:W3:Y:S02]  /*91d0*/  SYNCS.PHASECHK.TRANS64.TRYWAIT P0, [R0+URZ+0x50], R5 ;  /* 0x00005005000075a7 */ /* 0x0022e400080011ff */
[----:B---3--:R-:W-:Y:S05]  /*91e0*/  @!P0 NANOSLEEP.SYNCS 0x989680 ;  /* 0x009896800000895d */ /* 0x008fea0003900000 */
[----:B------:R-:W3:Y:S02]  /*91f0*/  @!P0 SYNCS.PHASECHK.TRANS64 P0, [R0+URZ+0x50], R5 ;  /* 0x00005005000085a7 */ /* 0x000ee400080010ff */
[----:B---3--:R-:W-:Y:S05]  /*9200*/  @!P0 BRA `(.L_x_134) ;  /* 0xfffffffc00f08947 */ /* 0x008fea000383ffff */
[----:B------:R-:W-:Y:S05]  /*9210*/  BRA `(.L_x_31) ;  /* 0xffffff9000987947 */ /* 0x000fea000383ffff */
.L_x_37:
[----:B-1----:R-:W-:-:S07]  /*9220*/  MOV R0, UR27 ;  /* 0x0000001b00007c02 */ /* 0x002fce0008000f00 */
.L_x_135:
[----:B-1----:R1:W2:Y:S02]  /*9230*/  SYNCS.PHASECHK.TRANS64.TRYWAIT P0, [R0+URZ+0xe0], R3 ;  /* 0x0000e003000075a7 */ /* 0x0022a400080011ff */
[----:B--2---:R-:W-:Y:S05]  /*9240*/  @!P0 NANOSLEEP.SYNCS 0x989680 ;  /* 0x009896800000895d */ /* 0x004fea0003900000 */
[----:B------:R-:W2:Y:S02]  /*9250*/  @!P0 SYNCS.PHASECHK.TRANS64 P0, [R0+URZ+0xe0], R3 ;  /* 0x0000e003000085a7 */ /* 0x000ea400080010ff */
[----:B--2---:R-:W-:Y:S05]  /*9260*/  @!P0 BRA `(.L_x_135) ;  /* 0xfffffffc00f08947 */ /* 0x004fea000383ffff */
[----:B------:R-:W-:Y:S05]  /*9270*/  BRA `(.L_x_136) ;  /* 0xffffff9400787947 */ /* 0x000fea000383ffff */
.L_x_41:
[----:B------:R-:W-:-:S07]  /*9280*/  MOV R0, UR4 ;  /* 0x0000000400007c02 */ /* 0x000fce0008000f00 */
.L_x_137:
[----:B-1----:R1:W2:Y:S02]  /*9290*/  SYNCS.PHASECHK.TRANS64.TRYWAIT P0, [R0+URZ], R3 ;  /* 0x00000003000075a7 */ /* 0x0022a400080011ff */
[----:B--2---:R-:W-:Y:S05]  /*92a0*/  @!P0 NANOSLEEP.SYNCS 0x989680 ;  /* 0x009896800000895d */ /* 0x004fea0003900000 */
[----:B------:R-:W2:Y:S02]  /*92b0*/  @!P0 SYNCS.PHASECHK.TRANS64 P0, [R0+URZ], R3 ;  /* 0x00000003000085a7 */ /* 0x000ea400080010ff */
[----:B--2---:R-:W-:Y:S05]  /*92c0*/  @!P0 BRA `(.L_x_137) ;  /* 0xfffffffc00f08947 */ /* 0x004fea000383ffff */
[----:B------:R-:W-:Y:S05]  /*92d0*/  BRA `(.L_x_138) ;  /* 0xffffff9c000c7947 */ /* 0x000fea000383ffff */
.L_x_42:
[----:B------:R-:W-:-:S07]  /*92e0*/  MOV R0, UR5 ;  /* 0x0000000500007c02 */ /* 0x000fce0008000f00 */
.L_x_139:
[----:B-1----:R1:W2:Y:S02]  /*92f0*/  SYNCS.PHASECHK.TRANS64.TRYWAIT P0, [R0+URZ], R3 ;  /* 0x00000003000075a7 */ /* 0x0022a400080011ff */
[----:B--2---:R-:W-:Y:S05]  /*9300*/  @!P0 NANOSLEEP.SYNCS 0x989680 ;  /* 0x009896800000895d */ /* 0x004fea0003900000 */
[----:B------:R-:W2:Y:S02]  /*9310*/  @!P0 SYNCS.PHASECHK.TRANS64 P0, [R0+URZ], R3 ;  /* 0x00000003000085a7 */ /* 0x000ea400080010ff */
[----:B--2---:R-:W-:Y:S05]  /*9320*/  @!P0 BRA `(.L_x_139) ;  /* 0xfffffffc00f08947 */ /* 0x004fea000383ffff */
[----:B------:R-:W-:Y:S05]  /*9330*/  BRA `(.L_x_140) ;  /* 0xffffff9c001c7947 */ /* 0x000fea000383ffff */
.L_x_43:
[----:B------:R-:W-:-:S07]  /*9340*/  MOV R0, UR5 ;  /* 0x0000000500007c02 */ /* 0x000fce0008000f00 */
.L_x_141:
[----:B-1----:R1:W2:Y:S02]  /*9350*/  SYNCS.PHASECHK.TRANS64.TRYWAIT P0, [R0+URZ], R3 ;  /* 0x00000003000075a7 */ /* 0x0022a400080011ff */
[----:B--2---:R-:W-:Y:S05]  /*9360*/  @!P0 NANOSLEEP.SYNCS 0x989680 ;  /* 0x009896800000895d */ /* 0x004fea0003900000 */
[----:B------:R-:W2:Y:S02]  /*9370*/  @!P0 SYNCS.PHASECHK.TRANS64 P0, [R0+URZ], R3 ;  /* 0x00000003000085a7 */ /* 0x000ea400080010ff */
[----:B--2---:R-:W-:Y:S05]  /*9380*/  @!P0 BRA `(.L_x_141) ;  /* 0xfffffffc00f08947 */ /* 0x004fea000383ffff */
[----:B------:R-:W-:Y:S05]  /*9390*/  BRA `(.L_x_142) ;  /* 0xffffff9c002c7947 */ /* 0x000fea000383ffff */
.L_x_44:
[----:B------:R-:W-:-:S07]  /*93a0*/  MOV R0, UR5 ;  /* 0x0000000500007c02 */ /* 0x000fce0008000f00 */
.L_x_143:
[----:B-1----:R1:W2:Y:S02]  /*93b0*/  SYNCS.PHASECHK.TRANS64.TRYWAIT P0, [R0+URZ], R3 ;  /* 0x00000003000075a7 */ /* 0x0022a400080011ff */
[----:B--2---:R-:W-:Y:S05]  /*93c0*/  @!P0 NANOSLEEP.SYNCS 0x989680 ;  /* 0x009896800000895d */ /* 0x004fea0003900000 */
[----:B------:R-:W2:Y:S02]  /*93d0*/  @!P0 SYNCS.PHASECHK.TRANS64 P0, [R0+URZ], R3 ;  /* 0x00000003000085a7 */ /* 0x000ea400080010ff */
[----:B--2---:R-:W-:Y:S05]  /*93e0*/  @!P0 BRA `(.L_x_143) ;  /* 0xfffffffc00f08947 */ /* 0x004fea000383ffff */
[----:B------:R-:W-:Y:S05]  /*93f0*/  BRA `(.L_x_144) ;  /* 0xffffff9c003c7947 */ /* 0x000fea000383ffff */
.L_x_45:
[----:B------:R-:W-:-:S07]  /*9400*/  MOV R0, UR5 ;  /* 0x0000000500007c02 */ /* 0x000fce0008000f00 */
.L_x_145:
[----:B-1----:R1:W2:Y:S02]  /*9410*/  SYNCS.PHASECHK.TRANS64.TRYWAIT P0, [R0+URZ], R3 ;  /* 0x00000003000075a7 */ /* 0x0022a400080011ff */
[----:B--2---:R-:W-:Y:S05]  /*9420*/  @!P0 NANOSLEEP.SYNCS 0x989680 ;  /* 0x009896800000895d */ /* 0x004fea0003900000 */
[----:B------:R-:W2:Y:S02]  /*9430*/  @!P0 SYNCS.PHASECHK.TRANS64 P0, [R0+URZ], R3 ;  /* 0x00000003000085a7 */ /* 0x000ea400080010ff */
[----:B--2---:R-:W-:Y:S05]  /*9440*/  @!P0 BRA `(.L_x_145) ;  /* 0xfffffffc00f08947 */ /* 0x004fea000383ffff */
[----:B------:R-:W-:Y:S05]  /*9450*/  BRA `(.L_x_146) ;  /* 0xffffff9c004c7947 */ /* 0x000fea000383ffff */
.L_x_46:
[----:B------:R-:W-:-:S07]  /*9460*/  MOV R0, UR5 ;  /* 0x0000000500007c02 */ /* 0x000fce0008000f00 */
.L_x_147:
[----:B-1----:R1:W2:Y:S02]  /*9470*/  SYNCS.PHASECHK.TRANS64.TRYWAIT P0, [R0+URZ], R3 ;  /* 0x00000003000075a7 */ /* 0x0022a400080011ff */
[----:B--2---:R-:W-:Y:S05]  /*9480*/  @!P0 NANOSLEEP.SYNCS 0x989680 ;  /* 0x009896800000895d */ /* 0x004fea0003900000 */
[----:B------:R-:W2:Y:S02]  /*9490*/  @!P0 SYNCS.PHASECHK.TRANS64 P0, [R0+URZ], R3 ;  /* 0x00000003000085a7 */ /* 0x000ea400080010ff */
[----:B--2---:R-:W-:Y:S05]  /*94a0*/  @!P0 BRA `(.L_x_147) ;  /* 0xfffffffc00f08947 */ /* 0x004fea000383ffff */
[----:B------:R-:W-:Y:S05]  /*94b0*/  BRA `(.L_x_148) ;  /* 0xffffff9c005c7947 */ /* 0x000fea000383ffff */
.L_x_47:
[----:B------:R-:W-:-:S07]  /*94c0*/  MOV R0, UR5 ;  /* 0x0000000500007c02 */ /* 0x000fce0008000f00 */
.L_x_149:
[----:B-1----:R1:W2:Y:S02]  /*94d0*/  SYNCS.PHASECHK.TRANS64.TRYWAIT P0, [R0+URZ], R3 ;  /* 0x00000003000075a7 */ /* 0x0022a400080011ff */
[----:B--2---:R-:W-:Y:S05]  /*94e0*/  @!P0 NANOSLEEP.SYNCS 0x989680 ;  /* 0x009896800000895d */ /* 0x004fea0003900000 */
[----:B------:R-:W2:Y:S02]  /*94f0*/  @!P0 SYNCS.PHASECHK.TRANS64 P0, [R0+URZ], R3 ;  /* 0x00000003000085a7 */ /* 0x000ea400080010ff */
[----:B--2---:R-:W-:Y:S05]  /*9500*/  @!P0 BRA `(.L_x_149) ;  /* 0xfffffffc00f08947 */ /* 0x004fea000383ffff */
[----:B------:R-:W-:Y:S05]  /*9510*/  BRA `(.L_x_150) ;  /* 0xffffff9c006c7947 */ /* 0x000fea000383ffff */
.L_x_48:
[----:B------:R-:W-:-:S07]  /*9520*/  MOV R0, UR5 ;  /* 0x0000000500007c02 */ /* 0x000fce0008000f00 */
.L_x_151:
[----:B-1----:R1:W2:Y:S02]  /*9530*/  SYNCS.PHASECHK.TRANS64.TRYWAIT P0, [R0+URZ], R3 ;  /* 0x00000003000075a7 */ /* 0x0022a400080011ff */
[----:B--2---:R-:W-:Y:S05]  /*9540*/  @!P0 NANOSLEEP.SYNCS 0x989680 ;  /* 0x009896800000895d */ /* 0x004fea0003900000 */
[----:B------:R-:W2:Y:S02]  /*9550*/  @!P0 SYNCS.PHASECHK.TRANS64 P0, [R0+URZ], R3 ;  /* 0x00000003000085a7 */ /* 0x000ea400080010ff */
[----:B--2---:R-:W-:Y:S05]  /*9560*/  @!P0 BRA `(.L_x_151) ;  /* 0xfffffffc00f08947 */ /* 0x004fea000383ffff */
[----:B------:R-:W-:Y:S05]  /*9570*/  BRA `(.L_x_152) ;  /* 0xffffff9c007c7947 */ /* 0x000fea000383ffff */
.L_x_49:
[----:B------:R-:W-:-:S07]  /*9580*/  MOV R0, UR5 ;  /* 0x0000000500007c02 */ /* 0x000fce0008000f00 */
.L_x_153:
[----:B-1----:R1:W2:Y:S02]  /*9590*/  SYNCS.PHASECHK.TRANS64.TRYWAIT P0, [R0+URZ], R3 ;  /* 0x00000003000075a7 */ /* 0x0022a400080011ff */
[----:B--2---:R-:W-:Y:S05]  /*95a0*/  @!P0 NANOSLEEP.SYNCS 0x989680 ;  /* 0x009896800000895d */ /* 0x004fea0003900000 */
[----:B------:R-:W2:Y:S02]  /*95b0*/  @!P0 SYNCS.PHASECHK.TRANS64 P0, [R0+URZ], R3 ;  /* 0x00000003000085a7 */ /* 0x000ea400080010ff */
[----:B--2---:R-:W-:Y:S05]  /*95c0*/  @!P0 BRA `(.L_x_153) ;  /* 0xfffffffc00f08947 */ /* 0x004fea000383ffff */
[----:B------:R-:W-:Y:S05]  /*95d0*/  BRA `(.L_x_154) ;  /* 0xffffff9c008c7947 */ /* 0x000fea000383ffff */
.L_x_52:
[----:B------:R-:W-:-:S07]  /*95e0*/  MOV R4, UR4 ;  /* 0x0000000400047c02 */ /* 0x000fce0008000f00 */
.L_x_155:
[----:B--2---:R2:W3:Y:S02]  /*95f0*/  SYNCS.PHASECHK.TRANS64.TRYWAIT P1, [R4+URZ+0xe8], R7 ;  /* 0x0000e807040075a7 */ /* 0x0044e400080211ff */
[----:B---3--:R-:W-:Y:S05]  /*9600*/  @!P1 NANOSLEEP.SYNCS 0x989680 ;  /* 0x009896800000995d */ /* 0x008fea0003900000 */
[----:B------:R-:W3:Y:S02]  /*9610*/  @!P1 SYNCS.PHASECHK.TRANS64 P1, [R4+URZ+0xe8], R7 ;  /* 0x0000e807040095a7 */ /* 0x000ee400080210ff */
[----:B---3--:R-:W-:Y:S05]  /*9620*/  @!P1 BRA `(.L_x_155) ;  /* 0xfffffffc00f09947 */ /* 0x008fea000383ffff */
[----:B------:R-:W-:Y:S05]  /*9630*/  BRA `(.L_x_156) ;  /* 0xffffff9c00fc7947 */ /* 0x000fea000383ffff */
.L_x_53:
[----:B--2---:R-:W-:-:S07]  /*9640*/  MOV R4, UR4 ;  /* 0x0000000400047c02 */ /* 0x004fce0008000f00 */
.L_x_157:
[----:B--2---:R2:W3:Y:S02]  /*9650*/  SYNCS.PHASECHK.TRANS64.TRYWAIT P1, [R4+URZ+0xe0], R5 ;  /* 0x0000e005040075a7 */ /* 0x0044e400080211ff */
[----:B---3--:R-:W-:Y:S05]  /*9660*/  @!P1 NANOSLEEP.SYNCS 0x989680 ;  /* 0x009896800000995d */ /* 0x008fea0003900000 */
[----:B------:R-:W3:Y:S02]  /*9670*/  @!P1 SYNCS.PHASECHK.TRANS64 P1, [R4+URZ+0xe0], R5 ;  /* 0x0000e005040095a7 */ /* 0x000ee400080210ff */
[----:B---3--:R-:W-:Y:S05]  /*9680*/  @!P1 BRA `(.L_x_157) ;  /* 0xfffffffc00f09947 */ /* 0x008fea000383ffff */
[----:B------:R-:W-:Y:S05]  /*9690*/  BRA `(.L_x_158) ;  /* 0xffffffa000047947 */ /* 0x000fea000383ffff */
.L_x_63:
[----:B--2---:R-:W-:-:S04]  /*96a0*/  MOV R5, UR5 ;  /* 0x0000000500057c02 */ /* 0x004fc80008000f00 */
[----:B------:R2:W3:Y:S03]  /*96b0*/  SYNCS.PHASECHK.TRANS64.TRYWAIT P0, [R5+URZ+0x8], R6 ;  /* 0x00000806050075a7 */ /* 0x0004e600080011ff */
[----:B---3--:R-:W-:Y:S05]  /*96c0*/  @!P0 NANOSLEEP.SYNCS 0x989680 ;  /* 0x009896800000895d */ /* 0x008fea0003900000 */
[----:B------:R-:W3:Y:S02]  /*96d0*/  @!P0 SYNCS.PHASECHK.TRANS64 P0, [R5+URZ+0x8], R6 ;  /* 0x00000806050085a7 */ /* 0x000ee400080010ff */
[----:B---3--:R-:W-:Y:S05]  /*96e0*/  @!P0 BRA `(.L_x_63) ;  /* 0xfffffffc00ec8947 */ /* 0x008fea000383ffff */
[----:B------:R-:W-:Y:S05]  /*96f0*/  BRA `(.L_x_62) ;  /* 0xffffffa000d07947 */ /* 0x000fea000383ffff */
.L_x_65:
[----:B------:R-:W-:Y:S01]  /*9700*/  BSSY B0, `(.L_x_159) ;  /* 0x0000006000007945 */ /* 0x000fe20003800000 */
[----:B------:R-:W-:-:S07]  /*9710*/  MOV R15, 0xffffffff ;  /* 0xffffffff000f7802 */ /* 0x000fce0000000f00 */
[----:B-12--5:R-:W-:Y:S05]  /*9720*/  WARPSYNC.COLLECTIVE R15, `(.L_x_160) ;  /* 0x000000000f0c7348 */ /* 0x026fea0003c00000 */
[----:B------:R-:W-:Y:S02]  /*9730*/  ELECT P6, UR79, PT ;  /* 0x00000000004f782f */ /* 0x000fe400038c0000 */
[----:B------:R-:W-:Y:S01]  /*9740*/  MOV R14, UR79 ;  /* 0x0000004f000e7c02 */ /* 0x000fe20008000f00 */
[----:B-12--5:R-:W-:Y:S10]  /*9750*/  ENDCOLLECTIVE ;  /* 0x000000000000791b */ /* 0x026ff40003800000 */
.L_x_160:
[----:B------:R-:W-:Y:S05]  /*9760*/  BSYNC B0 ;  /* 0x0000000000007941 */ /* 0x000fea0003800000 */
.L_x_159:
[----:B------:R-:W-:Y:S05]  /*9770*/  BRA `(.L_x_161) ;  /* 0xffffffa400007947 */ /* 0x000fea000383ffff */
.L_x_67:
[----:B--2---:R-:W-:-:S04]  /*9780*/  MOV R3, UR5 ;  /* 0x0000000500037c02 */ /* 0x004fc80008000f00 */
[----:B------:R2:W3:Y:S03]  /*9790*/  SYNCS.PHASECHK.TRANS64.TRYWAIT P0, [R3+URZ+0x8], R4 ;  /* 0x00000804030075a7 */ /* 0x0004e600080011ff */
[----:B---3--:R-:W-:Y:S05]  /*97a0*/  @!P0 NANOSLEEP.SYNCS 0x989680 ;  /* 0x009896800000895d */ /* 0x008fea0003900000 */
[----:B------:R-:W3:Y:S02]  /*97b0*/  @!P0 SYNCS.PHASECHK.TRANS64 P0, [R3+URZ+0x8], R4 ;  /* 0x00000804030085a7 */ /* 0x000ee400080010ff */
[----:B---3--:R-:W-:Y:S05]  /*97c0*/  @!P0 BRA `(.L_x_67) ;  /* 0xfffffffc00ec8947 */ /* 0x008fea000383ffff */
[----:B------:R-:W-:Y:S05]  /*97d0*/  BRA `(.L_x_66) ;  /* 0xffffffa400047947 */ /* 0x000fea000383ffff */
.L_x_68:
[----:B------:R-:W-:-:S07]  /*97e0*/  MOV R0, UR21 ;  /* 0x0000001500007c02 */ /* 0x000fce0008000f00 */
.L_x_162:
[----:B-1----:R1:W2:Y:S02]  /*97f0*/  SYNCS.PHASECHK.TRANS64.TRYWAIT P0, [R0+URZ+0xe0], R5 ;  /* 0x0000e005000075a7 */ /* 0x0022a400080011ff */
[----:B--2---:R-:W-:Y:S05]  /*9800*/  @!P0 NANOSLEEP.SYNCS 0x989680 ;  /* 0x009896800000895d */ /* 0x004fea0003900000 */
[----:B------:R-:W2:Y:S02]  /*9810*/  @!P0 SYNCS.PHASECHK.TRANS64 P0, [R0+URZ+0xe0], R5 ;  /* 0x0000e005000085a7 */ /* 0x000ea400080010ff */
[----:B--2---:R-:W-:Y:S05]  /*9820*/  @!P0 BRA `(.L_x_162) ;  /* 0xfffffffc00f08947 */ /* 0x004fea000383ffff */
[----:B------:R-:W-:Y:S05]  /*9830*/  BRA `(.L_x_163) ;  /* 0xffffffa400f47947 */ /* 0x000fea000383ffff */
.L_x_70:
[----:B------:R-:W-:-:S07]  /*9840*/  MOV R0, UR26 ;  /* 0x0000001a00007c02 */ /* 0x000fce0008000f00 */
.L_x_164:
[----:B--2---:R2:W3:Y:S02]  /*9850*/  SYNCS.PHASECHK.TRANS64.TRYWAIT P0, [R0+URZ+0x100], R9 ;  /* 0x00010009000075a7 */ /* 0x0044e400080011ff */
[----:B---3--:R-:W-:Y:S05]  /*9860*/  @!P0 NANOSLEEP.SYNCS 0x989680 ;  /* 0x009896800000895d */ /* 0x008fea0003900000 */
[----:B------:R-:W3:Y:S02]  /*9870*/  @!P0 SYNCS.PHASECHK.TRANS64 P0, [R0+URZ+0x100], R9 ;  /* 0x00010009000085a7 */ /* 0x000ee400080010ff */
[----:B---3--:R-:W-:Y:S05]  /*9880*/  @!P0 BRA `(.L_x_164) ;  /* 0xfffffffc00f08947 */ /* 0x008fea000383ffff */
[----:B------:R-:W-:Y:S05]  /*9890*/  BRA `(.L_x_69) ;  /* 0xffffffa800107947 */ /* 0x000fea000383ffff */
.L_x_74:
[----:B--2---:R-:W-:Y:S07]  /*98a0*/  MOV R0, UR17 ;  /* 0x0000001100007c02 */ /* 0x004fee0008000f00 */
.L_x_165:
[----:B--2---:R2:W3:Y:S02]  /*98b0*/  SYNCS.PHASECHK.TRANS64.TRYWAIT P0, [R0+URZ], R9 ;  /* 0x00000009000075a7 */ /* 0x0044e400080011ff */
[----:B---3--:R-:W-:Y:S05]  /*98c0*/  @!P0 NANOSLEEP.SYNCS 0x989680 ;  /* 0x009896800000895d */ /* 0x008fea0003900000 */
[----:B------:R-:W3:Y:S02]  /*98d0*/  @!P0 SYNCS.PHASECHK.TRANS64 P0, [R0+URZ], R9 ;  /* 0x00000009000085a7 */ /* 0x000ee400080010ff */
[----:B---3--:R-:W-:Y:S05]  /*98e0*/  @!P0 BRA `(.L_x_165) ;  /* 0xfffffffc00f08947 */ /* 0x008fea000383ffff */
[----:B------:R-:W-:Y:S05]  /*98f0*/  BRA `(.L_x_73) ;  /* 0xffffffa800487947 */ /* 0x000fea000383ffff */
.L_x_78:
[----:B-1----:R-:W-:-:S07]  /*9900*/  MOV R0, UR4 ;  /* 0x0000000400007c02 */ /* 0x002fce0008000f00 */
.L_x_166:
[----:B-1----:R1:W2:Y:S02]  /*9910*/  SYNCS.PHASECHK.TRANS64.TRYWAIT P0, [R0+URZ], R5 ;  /* 0x00000005000075a7 */ /* 0x0022a400080011ff */
[----:B--2---:R-:W-:Y:S05]  /*9920*/  @!P0 NANOSLEEP.SYNCS 0x989680 ;  /* 0x009896800000895d */ /* 0x004fea0003900000 */
[----:B------:R-:W2:Y:S02]  /*9930*/  @!P0 SYNCS.PHASECHK.TRANS64 P0, [R0+URZ], R5 ;  /* 0x00000005000085a7 */ /* 0x000ea400080010ff */
[----:B--2---:R-:W-:Y:S05]  /*9940*/  @!P0 BRA `(.L_x_166) ;  /* 0xfffffffc00f08947 */ /* 0x004fea000383ffff */
[----:B------:R-:W-:Y:S05]  /*9950*/  BRA `(.L_x_167) ;  /* 0xffffffac00487947 */ /* 0x000fea000383ffff */
.L_x_81:
[----:B------:R-:W-:-:S07]  /*9960*/  MOV R0, UR21 ;  /* 0x0000001500007c02 */ /* 0x000fce0008000f00 */
.L_x_168:
[----:B-1----:R1:W2:Y:S02]  /*9970*/  SYNCS.PHASECHK.TRANS64.TRYWAIT P1, [R0+URZ+0x110], R5 ;  /* 0x00011005000075a7 */ /* 0x0022a400080211ff */
[----:B--2---:R-:W-:Y:S05]  /*9980*/  @!P1 NANOSLEEP.SYNCS 0x989680 ;  /* 0x009896800000995d */ /* 0x004fea0003900000 */
[----:B------:R-:W2:Y:S02]  /*9990*/  @!P1 SYNCS.PHASECHK.TRANS64 P1, [R0+URZ+0x110], R5 ;  /* 0x00011005000095a7 */ /* 0x000ea400080210ff */
[----:B--2---:R-:W-:Y:S05]  /*99a0*/  @!P1 BRA `(.L_x_168) ;  /* 0xfffffffc00f09947 */ /* 0x004fea000383ffff */
[----:B------:R-:W-:Y:S05]  /*99b0*/  BRA `(.L_x_169) ;  /* 0xffffffac00947947 */ /* 0x000fea000383ffff */
.L_x_86:
[----:B------:R-:W-:Y:S07]  /*99c0*/  MOV R0, UR22 ;  /* 0x0000001600007c02 */ /* 0x000fee0008000f00 */
.L_x_170:
[----:B-1----:R1:W2:Y:S02]  /*99d0*/  SYNCS.PHASECHK.TRANS64.TRYWAIT P0, [R0+URZ+0xe0], R3 ;  /* 0x0000e003000075a7 */ /* 0x0022a400080011ff */
[----:B--2---:R-:W-:Y:S05]  /*99e0*/  @!P0 NANOSLEEP.SYNCS 0x989680 ;  /* 0x009896800000895d */ /* 0x004fea0003900000 */
[----:B------:R-:W2:Y:S02]  /*99f0*/  @!P0 SYNCS.PHASECHK.TRANS64 P0, [R0+URZ+0xe0], R3 ;  /* 0x0000e003000085a7 */ /* 0x000ea400080010ff */
[----:B--2---:R-:W-:Y:S05]  /*9a00*/  @!P0 BRA `(.L_x_170) ;  /* 0xfffffffc00f08947 */ /* 0x004fea000383ffff */
[----:B------:R-:W-:Y:S05]  /*9a10*/  BRA `(.L_x_171) ;  /* 0xffffffb4001c7947 */ /* 0x000fea000383ffff */
.L_x_89:
[----:B------:R-:W-:Y:S07]  /*9a20*/  MOV R3, UR22 ;  /* 0x0000001600037c02 */ /* 0x000fee0008000f00 */
.L_x_172:
[----:B-1----:R1:W2:Y:S02]  /*9a30*/  SYNCS.PHASECHK.TRANS64.TRYWAIT P1, [R3+URZ+0xd8], R12 ;  /* 0x0000d80c030075a7 */ /* 0x0022a400080211ff */
[----:B--2---:R-:W-:Y:S05]  /*9a40*/  @!P1 NANOSLEEP.SYNCS 0x989680 ;  /* 0x009896800000995d */ /* 0x004fea0003900000 */
[----:B------:R-:W2:Y:S02]  /*9a50*/  @!P1 SYNCS.PHASECHK.TRANS64 P1, [R3+URZ+0xd8], R12 ;  /* 0x0000d80c030095a7 */ /* 0x000ea400080210ff */
[----:B--2---:R-:W-:Y:S05]  /*9a60*/  @!P1 BRA `(.L_x_172) ;  /* 0xfffffffc00f09947 */ /* 0x004fea000383ffff */
[----:B------:R-:W-:Y:S05]  /*9a70*/  BRA `(.L_x_88) ;  /* 0xffffffb800787947 */ /* 0x000fea000383ffff */
.L_x_92:
[----:B------:R-:W-:Y:S07]  /*9a80*/  MOV R0, UR4 ;  /* 0x0000000400007c02 */ /* 0x000fee0008000f00 */
.L_x_173:
[----:B-1----:R1:W2:Y:S02]  /*9a90*/  SYNCS.PHASECHK.TRANS64.TRYWAIT P1, [R0+URZ+0xb8], R3 ;  /* 0x0000b803000075a7 */ /* 0x0022a400080211ff */
[----:B--2---:R-:W-:Y:S05]  /*9aa0*/  @!P1 NANOSLEEP.SYNCS 0x989680 ;  /* 0x009896800000995d */ /* 0x004fea0003900000 */
[----:B------:R-:W2:Y:S02]  /*9ab0*/  @!P1 SYNCS.PHASECHK.TRANS64 P1, [R0+URZ+0xb8], R3 ;  /* 0x0000b803000095a7 */ /* 0x000ea400080210ff */
[----:B--2---:R-:W-:Y:S05]  /*9ac0*/  @!P1 BRA `(.L_x_173) ;  /* 0xfffffffc00f09947 */ /* 0x004fea000383ffff */
[----:B------:R-:W-:Y:S05]  /*9ad0*/  BRA `(.L_x_174) ;  /* 0xffffffbc00987947 */ /* 0x000fea000383ffff */
.L_x_93:
[----:B------:R-:W-:Y:S07]  /*9ae0*/  MOV R0, UR5 ;  /* 0x0000000500007c02 */ /* 0x000fee0008000f00 */
.L_x_175:
[----:B-1----:R1:W2:Y:S02]  /*9af0*/  SYNCS.PHASECHK.TRANS64.TRYWAIT P0, [R0+URZ+0xb8], R3 ;  /* 0x0000b803000075a7 */ /* 0x0022a400080011ff */
[----:B--2---:R-:W-:Y:S05]  /*9b00*/  @!P0 NANOSLEEP.SYNCS 0x989680 ;  /* 0x009896800000895d */ /* 0x004fea0003900000 */
[----:B------:R-:W2:Y:S02]  /*9b10*/  @!P0 SYNCS.PHASECHK.TRANS64 P0, [R0+URZ+0xb8], R3 ;  /* 0x0000b803000085a7 */ /* 0x000ea400080010ff */
[----:B--2---:R-:W-:Y:S05]  /*9b20*/  @!P0 BRA `(.L_x_175) ;  /* 0xfffffffc00f08947 */ /* 0x004fea000383ffff */
[----:B------:R-:W-:Y:S05]  /*9b30*/  BRA `(.L_x_176) ;  /* 0xffffffc000087947 */ /* 0x000fea000383ffff */
.L_x_95:
[----:B------:R-:W-:-:S07]  /*9b40*/  MOV R0, UR4 ;  /* 0x0000000400007c02 */ /* 0x000fce0008000f00 */
.L_x_177:
[----:B--2---:R2:W3:Y:S02]  /*9b50*/  SYNCS.PHASECHK.TRANS64.TRYWAIT P0, [R0+URZ], R3 ;  /* 0x00000003000075a7 */ /* 0x0044e400080011ff */
[----:B---3--:R-:W-:Y:S05]  /*9b60*/  @!P0 NANOSLEEP.SYNCS 0x989680 ;  /* 0x009896800000895d */ /* 0x008fea0003900000 */
[----:B------:R-:W3:Y:S02]  /*9b70*/  @!P0 SYNCS.PHASECHK.TRANS64 P0, [R0+URZ], R3 ;  /* 0x00000003000085a7 */ /* 0x000ee400080010ff */
[----:B---3--:R-:W-:Y:S05]  /*9b80*/  @!P0 BRA `(.L_x_177) ;  /* 0xfffffffc00f08947 */ /* 0x008fea000383ffff */
[----:B------:R-:W-:Y:S05]  /*9b90*/  BRA `(.L_x_178) ;  /* 0xffffffc000907947 */ /* 0x000fea000383ffff */
.L_x_96:
[----:B------:R-:W-:-:S07]  /*9ba0*/  MOV R0, UR5 ;  /* 0x0000000500007c02 */ /* 0x000fce0008000f00 */
.L_x_179:
[----:B-1----:R1:W2:Y:S02]  /*9bb0*/  SYNCS.PHASECHK.TRANS64.TRYWAIT P0, [R0+URZ], R3 ;  /* 0x00000003000075a7 */ /* 0x0022a400080011ff */
[----:B--2---:R-:W-:Y:S05]  /*9bc0*/  @!P0 NANOSLEEP.SYNCS 0x989680 ;  /* 0x009896800000895d */ /* 0x004fea0003900000 */
[----:B------:R-:W2:Y:S02]  /*9bd0*/  @!P0 SYNCS.PHASECHK.TRANS64 P0, [R0+URZ], R3 ;  /* 0x00000003000085a7 */ /* 0x000ea400080010ff */
[----:B--2---:R-:W-:Y:S05]  /*9be0*/  @!P0 BRA `(.L_x_179) ;  /* 0xfffffffc00f08947 */ /* 0x004fea000383ffff */
[----:B------:R-:W-:Y:S05]  /*9bf0*/  BRA `(.L_x_180) ;  /* 0xffffffc0009c7947 */ /* 0x000fea000383ffff */
.L_x_98:
[----:B------:R-:W-:Y:S07]  /*9c00*/  MOV R0, UR51 ;  /* 0x0000003300007c02 */ /* 0x000fee0008000f00 */
.L_x_181:
[----:B-1----:R1:W2:Y:S02]  /*9c10*/  SYNCS.PHASECHK.TRANS64.TRYWAIT P0, [R0+URZ+0xe0], R3 ;  /* 0x0000e003000075a7 */ /* 0x0022a400080011ff */
[----:B--2---:R-:W-:Y:S05]  /*9c20*/  @!P0 NANOSLEEP.SYNCS 0x989680 ;  /* 0x009896800000895d */ /* 0x004fea0003900000 */
[----:B------:R-:W2:Y:S02]  /*9c30*/  @!P0 SYNCS.PHASECHK.TRANS64 P0, [R0+URZ+0xe0], R3 ;  /* 0x0000e003000085a7 */ /* 0x000ea400080010ff */
[----:B--2---:R-:W-:Y:S05]  /*9c40*/  @!P0 BRA `(.L_x_181) ;  /* 0xfffffffc00f08947 */ /* 0x004fea000383ffff */
[----:B------:R-:W-:Y:S05]  /*9c50*/  BRA `(.L_x_182) ;  /* 0xffffffc400887947 */ /* 0x000fea000383ffff */
.L_x_108:
[----:B-1----:R1:W3:Y:S02]  /*9c60*/  SYNCS.PHASECHK.TRANS64.TRYWAIT P1, [R0+URZ+0xa0], R3 ;  /* 0x0000a003000075a7 */ /* 0x0022e400080211ff */
[----:B---3--:R-:W-:Y:S05]  /*9c70*/  @!P1 NANOSLEEP.SYNCS 0x989680 ;  /* 0x009896800000995d */ /* 0x008fea0003900000 */
[----:B------:R-:W3:Y:S02]  /*9c80*/  @!P1 SYNCS.PHASECHK.TRANS64 P1, [R0+URZ+0xa0], R3 ;  /* 0x0000a003000095a7 */ /* 0x000ee400080210ff */
[----:B---3--:R-:W-:Y:S05]  /*9c90*/  @!P1 BRA `(.L_x_108) ;  /* 0xfffffffc00f09947 */ /* 0x008fea000383ffff */
[----:B------:R-:W-:Y:S05]  /*9ca0*/  BRA `(.L_x_107) ;  /* 0xffffffd8001c7947 */ /* 0x000fea000383ffff */
.L_x_110:
[----:B-1----:R1:W4:Y:S02]  /*9cb0*/  SYNCS.PHASECHK.TRANS64.TRYWAIT P1, [R107+URZ+0xf0], R4 ;  /* 0x0000f0046b0075a7 */ /* 0x00232400080211ff */
[----:B----4-:R-:W-:Y:S05]  /*9cc0*/  @!P1 NANOSLEEP.SYNCS 0x989680 ;  /* 0x009896800000995d */ /* 0x010fea0003900000 */
[----:B------:R-:W4:Y:S02]  /*9cd0*/  @!P1 SYNCS.PHASECHK.TRANS64 P1, [R107+URZ+0xf0], R4 ;  /* 0x0000f0046b0095a7 */ /* 0x000f2400080210ff */
[----:B----4-:R-:W-:Y:S05]  /*9ce0*/  @!P1 BRA `(.L_x_110) ;  /* 0xfffffffc00f09947 */ /* 0x010fea000383ffff */
[----:B------:R-:W-:Y:S05]  /*9cf0*/  BRA `(.L_x_109) ;  /* 0xffffffd800507947 */ /* 0x000fea000383ffff */
.L_x_121:
[----:B--2---:R2:W4:Y:S02]  /*9d00*/  SYNCS.PHASECHK.TRANS64.TRYWAIT P1, [R3+URZ+0xa0], R46 ;  /* 0x0000a02e030075a7 */ /* 0x00452400080211ff */
[----:B----4-:R-:W-:Y:S05]  /*9d10*/  @!P1 NANOSLEEP.SYNCS 0x989680 ;  /* 0x009896800000995d */ /* 0x010fea0003900000 */
[----:B------:R-:W4:Y:S02]  /*9d20*/  @!P1 SYNCS.PHASECHK.TRANS64 P1, [R3+URZ+0xa0], R46 ;  /* 0x0000a02e030095a7 */ /* 0x000f2400080210ff */
[----:B----4-:R-:W-:Y:S05]  /*9d30*/  @!P1 BRA `(.L_x_121) ;  /* 0xfffffffc00f09947 */ /* 0x010fea000383ffff */
[----:B------:R-:W-:Y:S05]  /*9d40*/  BRA `(.L_x_120) ;  /* 0xffffffe400487947 */ /* 0x000fea000383ffff */
        .weak           $__internal_0_$__cuda_sm10x_tcgen05_guardrail_trap_col_being_dealloced_not_returned_by_alloc
        .type           $__internal_0_$__cuda_sm10x_tcgen05_guardrail_trap_col_being_dealloced_not_returned_by_alloc,@function
        .size           $__internal_0_$__cuda_sm10x_tcgen05_guardrail_trap_col_being_dealloced_not_returned_by_alloc,($__internal_1_$__cuda_sm10x_tcgen05_guardrail_trap_phase_invalid_during_alloc - $__internal_0_$__cuda_sm10x_tcgen05_guardrail_trap_col_being_dealloced_not_returned_by_alloc)
$__internal_0_$__cuda_sm10x_tcgen05_guardrail_trap_col_being_dealloced_not_returned_by_alloc:
[----:B------:R-:W-:Y:S05]  /*9d50*/  BPT.TRAP 0x1 ;  /* 0x000000040000795c */ /* 0x000fea0000300000 */
[----:B------:R-:W-:-:S04]  /*9d60*/  HFMA2 R3, -RZ, RZ, 0, 0 ;  /* 0x00000000ff037431 */ /* 0x000fc800000001ff */
[----:B------:R-:W-:Y:S05]  /*9d70*/  RET.REL.NODEC R2 `(_ZN7cutlass13device_kernelINS_4conv6kernel13ConvUniversalINS1_16ConvProblemShapeILNS1_8OperatorE2ELi2EEENS1_10collective14CollectiveConvINS1_47MainloopSm100TmaUmmaWarpSpecializedImplicitGemmILS5_2ELi10ELi2ELi1ELi2EN4cute5tupleIJNSA_1CILi2EEENSC_ILi1EEESE_EEEEENSB_IJNSC_ILi256EEENSB_IJNSC_ILi64EEEEEESJ_EEENS_6half_tESL_NSA_8TiledMMAINSA_8MMA_AtomIJNSA_26SM100_MMA_F16BF16_2x1SM_SSISL_SL_fLi256ELi64ELNSA_4UMMA5MajorE1ELSQ_1ELNSP_7ScaleInE0ELSR_0EEEEEENSA_6LayoutINSB_IJSE_SE_SE_EEENSB_IJNSC_ILi0EEESW_SW_EEEEENSB_IJNSA_10UnderscoreESZ_SZ_EEEEENS7_6detail27Sm100ImplicitGemmTileTraitsINSA_18SM100_TMA_2SM_LOADENSA_14ComposedLayoutINSA_7SwizzleILi3ELi4ELi3EEENSA_18smem_ptr_flag_bitsILi16EEENSU_INSB_IJSI_NSC_ILi8EEEEEENSB_IJSE_SI_EEEEEEEvEENS13_INSA_25SM100_TMA_2SM_LOAD_IM2COLENS15_INS16_ILi2ELi4ELi3EEES19_NSU_INSB_IJNSC_ILi32EEES1A_EEENSB_IJSE_S1I_EEEEEEEvEEEENS_8epilogue10collective18CollectiveEpilogueINS1P_23Sm100TmaWarpSpecializedILi3ELi2ELi32ELb1ELb0EEEJNSB_IJNSC_ILi128EEESJ_SJ_EEENSB_IJNSU_IS1U_SE_EENSU_IS1I_SE_EEEEESL_NSB_IJlNSB_IJSE_llEEESW_EEESL_S20_NS1P_6fusion15FusionCallbacksIS1T_NS21_17LinearCombinationISL_fSL_fLNS_15FloatRoundStyleE2EEES1V_S1Y_JEEENSA_5SM1004TMEM4LOAD26SM100_TMEM_LOAD_32dp32b32xENSA_13SM90_TMA_LOADENS15_IS1H_S19_NSU_INSB_IJS1A_S1I_EEENSB_IJS1I_SE_EEEEEEENSA_39AutoVectorizingCopyWithAssumedAlignmentILi128EEENSA_14SM90_TMA_STOREES2F_S2H_S2H_EEEvvEEEEvNT_6ParamsE) ;  /* 0xffffff6002a07950 */ /* 0x000fea0003c3ffff */
        .weak           $__internal_1_$__cuda_sm10x_tcgen05_guardrail_trap_phase_invalid_during_alloc
        .type           $__internal_1_$__cuda_sm10x_tcgen05_guardrail_trap_phase_invalid_during_alloc,@function
        .size           $__internal_1_$__cuda_sm10x_tcgen05_guardrail_trap_phase_invalid_during_alloc,($__internal_2_$__cuda_sm10x_tcgen05_guardrail_trap_unallocated_columns_being_dealloced - $__internal_1_$__cuda_sm10x_tcgen05_guardrail_trap_phase_invalid_during_alloc)
$__internal_1_$__cuda_sm10x_tcgen05_guardrail_trap_phase_invalid_during_alloc:
[----:B------:R-:W-:Y:S05]  /*9d80*/  BPT.TRAP 0x1 ;  /* 0x000000040000795c */ /* 0x000fea0000300000 */
[----:B------:R-:W-:-:S04]  /*9d90*/  MOV R5, 0x0 ;  /* 0x0000000000057802 */ /* 0x000fc80000000f00 */
[----:B------:R-:W-:Y:S05]  /*9da0*/  RET.REL.NODEC R4 `(_ZN7cutlass13device_kernelINS_4conv6kernel13ConvUniversalINS1_16ConvProblemShapeILNS1_8OperatorE2ELi2EEENS1_10collective14CollectiveConvINS1_47MainloopSm100TmaUmmaWarpSpecializedImplicitGemmILS5_2ELi10ELi2ELi1ELi2EN4cute5tupleIJNSA_1CILi2EEENSC_ILi1EEESE_EEEEENSB_IJNSC_ILi256EEENSB_IJNSC_ILi64EEEEEESJ_EEENS_6half_tESL_NSA_8TiledMMAINSA_8MMA_AtomIJNSA_26SM100_MMA_F16BF16_2x1SM_SSISL_SL_fLi256ELi64ELNSA_4UMMA5MajorE1ELSQ_1ELNSP_7ScaleInE0ELSR_0EEEEEENSA_6LayoutINSB_IJSE_SE_SE_EEENSB_IJNSC_ILi0EEESW_SW_EEEEENSB_IJNSA_10UnderscoreESZ_SZ_EEEEENS7_6detail27Sm100ImplicitGemmTileTraitsINSA_18SM100_TMA_2SM_LOADENSA_14ComposedLayoutINSA_7SwizzleILi3ELi4ELi3EEENSA_18smem_ptr_flag_bitsILi16EEENSU_INSB_IJSI_NSC_ILi8EEEEEENSB_IJSE_SI_EEEEEEEvEENS13_INSA_25SM100_TMA_2SM_LOAD_IM2COLENS15_INS16_ILi2ELi4ELi3EEES19_NSU_INSB_IJNSC_ILi32EEES1A_EEENSB_IJSE_S1I_EEEEEEEvEEEENS_8epilogue10collective18CollectiveEpilogueINS1P_23Sm100TmaWarpSpecializedILi3ELi2ELi32ELb1ELb0EEEJNSB_IJNSC_ILi128EEESJ_SJ_EEENSB_IJNSU_IS1U_SE_EENSU_IS1I_SE_EEEEESL_NSB_IJlNSB_IJSE_llEEESW_EEESL_S20_NS1P_6fusion15FusionCallbacksIS1T_NS21_17LinearCombinationISL_fSL_fLNS_15FloatRoundStyleE2EEES1V_S1Y_JEEENSA_5SM1004TMEM4LOAD26SM100_TMEM_LOAD_32dp32b32xENSA_13SM90_TMA_LOADENS15_IS1H_S19_NSU_INSB_IJS1A_S1I_EEENSB_IJS1I_SE_EEEEEEENSA_39AutoVectorizingCopyWithAssumedAlignmentILi128EEENSA_14SM90_TMA_STOREES2F_S2H_S2H_EEEvvEEEEvNT_6ParamsE) ;  /* 0xffffff6004947950 */ /* 0x000fea0003c3ffff */
        .weak           $__internal_2_$__cuda_sm10x_tcgen05_guardrail_trap_unallocated_columns_being_dealloced
        .type           $__internal_2_$__cuda_sm10x_tcgen05_guardrail_trap_unallocated_columns_being_dealloced,@function
        .size           $__internal_2_$__cuda_sm10x_tcgen05_guardrail_trap_unallocated_columns_being_dealloced,(.L_x_184 - $__internal_2_$__cuda_sm10x_tcgen05_guardrail_trap_unallocated_columns_being_dealloced)
$__internal_2_$__cuda_sm10x_tcgen05_guardrail_trap_unallocated_columns_being_dealloced:
[----:B------:R-:W-:Y:S05]  /*9db0*/  BPT.TRAP 0x1 ;  /* 0x000000040000795c */ /* 0x000fea0000300000 */
[----:B------:R-:W-:-:S04]  /*9dc0*/  HFMA2 R3, -RZ, RZ, 0, 0 ;  /* 0x00000000ff037431 */ /* 0x000fc800000001ff */
[----:B------:R-:W-:Y:S05]  /*9dd0*/  RET.REL.NODEC R2 `(_ZN7cutlass13device_kernelINS_4conv6kernel13ConvUniversalINS1_16ConvProblemShapeILNS1_8OperatorE2ELi2EEENS1_10collective14CollectiveConvINS1_47MainloopSm100TmaUmmaWarpSpecializedImplicitGemmILS5_2ELi10ELi2ELi1ELi2EN4cute5tupleIJNSA_1CILi2EEENSC_ILi1EEESE_EEEEENSB_IJNSC_ILi256EEENSB_IJNSC_ILi64EEEEEESJ_EEENS_6half_tESL_NSA_8TiledMMAINSA_8MMA_AtomIJNSA_26SM100_MMA_F16BF16_2x1SM_SSISL_SL_fLi256ELi64ELNSA_4UMMA5MajorE1ELSQ_1ELNSP_7ScaleInE0ELSR_0EEEEEENSA_6LayoutINSB_IJSE_SE_SE_EEENSB_IJNSC_ILi0EEESW_SW_EEEEENSB_IJNSA_10UnderscoreESZ_SZ_EEEEENS7_6detail27Sm100ImplicitGemmTileTraitsINSA_18SM100_TMA_2SM_LOADENSA_14ComposedLayoutINSA_7SwizzleILi3ELi4ELi3EEENSA_18smem_ptr_flag_bitsILi16EEENSU_INSB_IJSI_NSC_ILi8EEEEEENSB_IJSE_SI_EEEEEEEvEENS13_INSA_25SM100_TMA_2SM_LOAD_IM2COLENS15_INS16_ILi2ELi4ELi3EEES19_NSU_INSB_IJNSC_ILi32EEES1A_EEENSB_IJSE_S1I_EEEEEEEvEEEENS_8epilogue10collective18CollectiveEpilogueINS1P_23Sm100TmaWarpSpecializedILi3ELi2ELi32ELb1ELb0EEEJNSB_IJNSC_ILi128EEESJ_SJ_EEENSB_IJNSU_IS1U_SE_EENSU_IS1I_SE_EEEEESL_NSB_IJlNSB_IJSE_llEEESW_EEESL_S20_NS1P_6fusion15FusionCallbacksIS1T_NS21_17LinearCombinationISL_fSL_fLNS_15FloatRoundStyleE2EEES1V_S1Y_JEEENSA_5SM1004TMEM4LOAD26SM100_TMEM_LOAD_32dp32b32xENSA_13SM90_TMA_LOADENS15_IS1H_S19_NSU_INSB_IJS1A_S1I_EEENSB_IJS1I_SE_EEEEEEENSA_39AutoVectorizingCopyWithAssumedAlignmentILi128EEENSA_14SM90_TMA_STOREES2F_S2H_S2H_EEEvvEEEEvNT_6ParamsE) ;  /* 0xffffff6002887950 */ /* 0x000fea0003c3ffff */
.L_x_183:
[----:B------:R-:W-:-:S00]  /*9de0*/  BRA `(.L_x_183) ;  /* 0xfffffffc00fc7947 */ /* 0x000fc0000383ffff */
[----:B------:R-:W-:-:S00]  /*9df0*/  NOP ;  /* 0x0000000000007918 */ /* 0x000fc00000000000 */
        /* <DEDUP_REMOVED lines=8> */
.L_x_184:


//--------------------- .nv.global.init           --------------------------
	.section	.nv.global.init,"aw",@progbits
.nv.global.init:
	.type		$str$29,@object
	.size		$str$29,($str$30 - $str$29)
$str$29:
        /*0000*/ 	.byte	0x28, 0x61, 0x64, 0x64, 0x72, 0x65, 0x73, 0x73, 0x20, 0x26, 0x20, 0x6d, 0x61, 0x73, 0x6b, 0x29
        /*0010*/ 	.byte	0x20, 0x3d, 0x3d, 0x20, 0x30, 0x00
	.type		$str$30,@object
	.size		$str$30,($str$28 - $str$30)
$str$30:
        /*0016*/ 	.byte	0x2f, 0x74, 0x6d, 0x70, 0x2f, 0x63, 0x75, 0x74, 0x6c, 0x61, 0x73, 0x73, 0x5f, 0x73, 0x77, 0x65
        /*0026*/ 	.byte	0x65, 0x70, 0x5f, 0x73, 0x72, 0x63, 0x2f, 0x69, 0x6e, 0x63, 0x6c, 0x75, 0x64, 0x65, 0x2f, 0x63
        /*0036*/ 	.byte	0x75, 0x74, 0x65, 0x2f, 0x70, 0x6f, 0x69, 0x6e, 0x74, 0x65, 0x72, 0x5f, 0x66, 0x6c, 0x61, 0x67
        /*0046*/ 	.byte	0x67, 0x65, 0x64, 0x2e, 0x68, 0x70, 0x70, 0x00
	.type		$str$28,@object
	.size		$str$28,($str$27 - $str$28)
$str$28:
        /*004e*/ 	.byte	0x2f, 0x74, 0x6d, 0x70, 0x2f, 0x63, 0x75, 0x74, 0x6c, 0x61, 0x73, 0x73, 0x5f, 0x73, 0x77, 0x65
        /*005e*/ 	.byte	0x65, 0x70, 0x5f, 0x73, 0x72, 0x63, 0x2f, 0x69, 0x6e, 0x63, 0x6c, 0x75, 0x64, 0x65, 0x2f, 0x63
        /*006e*/ 	.byte	0x75, 0x74, 0x65, 0x2f, 0x61, 0x74, 0x6f, 0x6d, 0x2f, 0x63, 0x6f, 0x70, 0x79, 0x5f, 0x74, 0x72
        /*007e*/ 	.byte	0x61, 0x69, 0x74, 0x73, 0x5f, 0x73, 0x6d, 0x31, 0x30, 0x30, 0x2e, 0x68, 0x70, 0x70, 0x00
	.type		$str$27,@object
	.size		$str$27,(__unnamed_1 - $str$27)
$str$27:
        /*008d*/ 	.byte	0x28, 0x28, 0x75, 0x69, 0x6e, 0x74, 0x33, 0x32, 0x5f, 0x74, 0x28, 0x74, 0x68, 0x72, 0x65, 0x61
        /*009d*/ 	.byte	0x64, 0x49, 0x64, 0x78, 0x2e, 0x78, 0x29, 0x20, 0x2f, 0x20, 0x33, 0x32, 0x29, 0x20, 0x25, 0x20
        /*00ad*/ 	.byte	0x34, 0x29, 0x20, 0x3d, 0x3d, 0x20, 0x28, 0x28, 0x28, 0x74, 0x6d, 0x65, 0x6d, 0x5f, 0x61, 0x64
        /*00bd*/ 	.byte	0x64, 0x72, 0x20, 0x3e, 0x3e, 0x20, 0x31, 0x36, 0x29, 0x20, 0x2f, 0x20, 0x33, 0x32, 0x29, 0x20
        /*00cd*/ 	.byte	0x25, 0x20, 0x34, 0x29, 0x00
	.type		__unnamed_1,@object
	.size		__unnamed_1,(__unnamed_2 - __unnamed_1)
__unnamed_1:
        /*00d2*/ 	.byte	0x61, 0x75, 0x74, 0x6f, 0x20, 0x63, 0x75, 0x74, 0x65, 0x3a, 0x3a, 0x61, 0x73, 0x5f, 0x70, 0x6f
        /* <DEDUP_REMOVED lines=24> */
        /*0262*/ 	.byte	0x3e, 0x3e, 0x3e, 0x3e, 0x5d, 0x00
	.type		__unnamed_2,@object
	.size		__unnamed_2,(.L_2 - __unnamed_2)
__unnamed_2:
        /* <DEDUP_REMOVED lines=42> */
        /*0508*/ 	.byte	0x3e, 0x3e, 0x5d, 0x00
.L_2:


//--------------------- .nv.shared._ZN7cutlass13device_kernelINS_4conv6kernel13ConvUniversalINS1_16ConvProblemShapeILNS1_8OperatorE2ELi2EEENS1_10collective14CollectiveConvINS1_47MainloopSm100TmaUmmaWarpSpecializedImplicitGemmILS5_2ELi10ELi2ELi1ELi2EN4cute5tupleIJNSA_1CILi2EEENSC_ILi1EEESE_EEEEENSB_IJNSC_ILi256EEENSB_IJNSC_ILi64EEEEEESJ_EEENS_6half_tESL_NSA_8TiledMMAINSA_8MMA_AtomIJNSA_26SM100_MMA_F16BF16_2x1SM_SSISL_SL_fLi256ELi64ELNSA_4UMMA5MajorE1ELSQ_1ELNSP_7ScaleInE0ELSR_0EEEEEENSA_6LayoutINSB_IJSE_SE_SE_EEENSB_IJNSC_ILi0EEESW_SW_EEEEENSB_IJNSA_10UnderscoreESZ_SZ_EEEEENS7_6detail27Sm100ImplicitGemmTileTraitsINSA_18SM100_TMA_2SM_LOADENSA_14ComposedLayoutINSA_7SwizzleILi3ELi4ELi3EEENSA_18smem_ptr_flag_bitsILi16EEENSU_INSB_IJSI_NSC_ILi8EEEEEENSB_IJSE_SI_EEEEEEEvEENS13_INSA_25SM100_TMA_2SM_LOAD_IM2COLENS15_INS16_ILi2ELi4ELi3EEES19_NSU_INSB_IJNSC_ILi32EEES1A_EEENSB_IJSE_S1I_EEEEEEEvEEEENS_8epilogue10collective18CollectiveEpilogueINS1P_23Sm100TmaWarpSpecializedILi3ELi2ELi32ELb1ELb0EEEJNSB_IJNSC_ILi128EEESJ_SJ_EEENSB_IJNSU_IS1U_SE_EENSU_IS1I_SE_EEEEESL_NSB_IJlNSB_IJSE_llEEESW_EEESL_S20_NS1P_6fusion15FusionCallbacksIS1T_NS21_17LinearCombinationISL_fSL_fLNS_15FloatRoundStyleE2EEES1V_S1Y_JEEENSA_5SM1004TMEM4LOAD26SM100_TMEM_LOAD_32dp32b32xENSA_13SM90_TMA_LOADENS15_IS1H_S19_NSU_INSB_IJS1A_S1I_EEENSB_IJS1I_SE_EEEEEEENSA_39AutoVectorizingCopyWithAssumedAlignmentILi128EEENSA_14SM90_TMA_STOREES2F_S2H_S2H_EEEvvEEEEvNT_6ParamsE --------------------------
	.section	.nv.shared._ZN7cutlass13device_kernelINS_4conv6kernel13ConvUniversalINS1_16ConvProblemShapeILNS1_8OperatorE2ELi2EEENS1_10collective14CollectiveConvINS1_47MainloopSm100TmaUmmaWarpSpecializedImplicitGemmILS5_2ELi10ELi2ELi1ELi2EN4cute5tupleIJNSA_1CILi2EEENSC_ILi1EEESE_EEEEENSB_IJNSC_ILi256EEENSB_IJNSC_ILi64EEEEEESJ_EEENS_6half_tESL_NSA_8TiledMMAINSA_8MMA_AtomIJNSA_26SM100_MMA_F16BF16_2x1SM_SSISL_SL_fLi256ELi64ELNSA_4UMMA5MajorE1ELSQ_1ELNSP_7ScaleInE0ELSR_0EEEEEENSA_6LayoutINSB_IJSE_SE_SE_EEENSB_IJNSC_ILi0EEESW_SW_EEEEENSB_IJNSA_10UnderscoreESZ_SZ_EEEEENS7_6detail27Sm100ImplicitGemmTileTraitsINSA_18SM100_TMA_2SM_LOADENSA_14ComposedLayoutINSA_7SwizzleILi3ELi4ELi3EEENSA_18smem_ptr_flag_bitsILi16EEENSU_INSB_IJSI_NSC_ILi8EEEEEENSB_IJSE_SI_EEEEEEEvEENS13_INSA_25SM100_TMA_2SM_LOAD_IM2COLENS15_INS16_ILi2ELi4ELi3EEES19_NSU_INSB_IJNSC_ILi32EEES1A_EEENSB_IJSE_S1I_EEEEEEEvEEEENS_8epilogue10collective18CollectiveEpilogueINS1P_23Sm100TmaWarpSpecializedILi3ELi2ELi32ELb1ELb0EEEJNSB_IJNSC_ILi128EEESJ_SJ_EEENSB_IJNSU_IS1U_SE_EENSU_IS1I_SE_EEEEESL_NSB_IJlNSB_IJSE_llEEESW_EEESL_S20_NS1P_6fusion15FusionCallbacksIS1T_NS21_17LinearCombinationISL_fSL_fLNS_15FloatRoundStyleE2EEES1V_S1Y_JEEENSA_5SM1004TMEM4LOAD26SM100_TMEM_LOAD_32dp32b32xENSA_13SM90_TMA_LOADENS15_IS1H_S19_NSU_INSB_IJS1A_S1I_EEENSB_IJS1I_SE_EEEEEEENSA_39AutoVectorizingCopyWithAssumedAlignmentILi128EEENSA_14SM90_TMA_STOREES2F_S2H_S2H_EEEvvEEEEvNT_6ParamsE,"aw",@nobits
	.sectionflags	@""
	.align	16
	.zero		1024


//--------------------- .nv.shared.reserved.0     --------------------------
	.section	.nv.shared.reserved.0,"aw",@nobits
	.weak		__nv_reservedSMEM_offset_0_alias
	.size		__nv_reservedSMEM_offset_0_alias, 0, 64
	.other		__nv_reservedSMEM_offset_0_alias,@"STO_CUDA_RESERVED_SHARED STV_DEFAULT"
__nv_reservedSMEM_offset_0_alias:
	.zero		0
.nv.shared.reserved.0:
	.zero		64
	.weak		__nv_reservedSMEM_tcgen05_partition
	.type		__nv_reservedSMEM_tcgen05_partition,@object
	.size		__nv_reservedSMEM_tcgen05_partition,(.L_0 - __nv_reservedSMEM_tcgen05_partition)
__nv_reservedSMEM_tcgen05_partition:
	.zero		32
.L_0:


//--------------------- .nv.global                --------------------------
	.section	.nv.global,"aw",@nobits
.nv.global:
	.type		_ZN39_INTERNAL_3f3b9f76_4_k_cu_ff948d6b_32104cute1_E,@object
	.size		_ZN39_INTERNAL_3f3b9f76_4_k_cu_ff948d6b_32104cute1_E,(_ZN39_INTERNAL_3f3b9f76_4_k_cu_ff948d6b_32104cuda3std3__45__cpo6cbeginE - _ZN39_INTERNAL_3f3b9f76_4_k_cu_ff948d6b_32104cute1_E)
_ZN39_INTERNAL_3f3b9f76_4_k_cu_ff948d6b_32104cute1_E:
	.zero		1
	.type		_ZN39_INTERNAL_3f3b9f76_4_k_cu_ff948d6b_32104cuda3std3__45__cpo6cbeginE,@object
	.size		_ZN39_INTERNAL_3f3b9f76_4_k_cu_ff948d6b_32104cuda3std3__45__cpo6cbeginE,(_ZN39_INTERNAL_3f3b9f76_4_k_cu_ff948d6b_32104cuda3std3__48in_placeE - _ZN39_INTERNAL_3f3b9f76_4_k_cu_ff948d6b_32104cuda3std3__45__cpo6cbeginE)
_ZN39_INTERNAL_3f3b9f76_4_k_cu_ff948d6b_32104cuda3std3__45__cpo6cbeginE:
	.zero		1
	.type		_ZN39_INTERNAL_3f3b9f76_4_k_cu_ff948d6b_32104cuda3std3__48in_placeE,@object
	.size		_ZN39_INTERNAL_3f3b9f76_4_k_cu_ff948d6b_32104cuda3std3__48in_placeE,(_ZN39_INTERNAL_3f3b9f76_4_k_cu_ff948d6b_32104cuda3std6ranges3__45__cpo9iter_moveE - _ZN39_INTERNAL_3f3b9f76_4_k_cu_ff948d6b_32104cuda3std3__48in_placeE)
_ZN39_INTERNAL_3f3b9f76_4_k_cu_ff948d6b_32104cuda3std3__48in_placeE:
	.zero		1
	.type		_ZN39_INTERNAL_3f3b9f76_4_k_cu_ff948d6b_32104cuda3std6ranges3__45__cpo9iter_moveE,@object
	.size		_ZN39_INTERNAL_3f3b9f76_4_k_cu_ff948d6b_32104cuda3std6ranges3__45__cpo9iter_moveE,(_ZN39_INTERNAL_3f3b9f76_4_k_cu_ff948d6b_32104cuda3std3__45__cpo5beginE - _ZN39_INTERNAL_3f3b9f76_4_k_cu_ff948d6b_32104cuda3std6ranges3__45__cpo9iter_moveE)
_ZN39_INTERNAL_3f3b9f76_4_k_cu_ff948d6b_32104cuda3std6ranges3__45__cpo9iter_moveE:
	.zero		1
	.type		_ZN39_INTERNAL_3f3b9f76_4_k_cu_ff948d6b_32104cuda3std3__45__cpo5beginE,@object
	.size		_ZN39_INTERNAL_3f3b9f76_4_k_cu_ff948d6b_32104cuda3std3__45__cpo5beginE,(_ZN39_INTERNAL_3f3b9f76_4_k_cu_ff948d6b_32104cuda3std3__441_GLOBAL__N__3f3b9f76_4_k_cu_ff948d6b_32106ignoreE - _ZN39_INTERNAL_3f3b9f76_4_k_cu_ff948d6b_32104cuda3std3__45__cpo5beginE)
_ZN39_INTERNAL_3f3b9f76_4_k_cu_ff948d6b_32104cuda3std3__45__cpo5beginE:
	.zero		1
	.type		_ZN39_INTERNAL_3f3b9f76_4_k_cu_ff948d6b_32104cuda3std3__441_GLOBAL__N__3f3b9f76_4_k_cu_ff948d6b_32106ignoreE,@object
	.size		_ZN39_INTERNAL_3f3b9f76_4_k_cu_ff948d6b_32104cuda3std3__441_GLOBAL__N__3f3b9f76_4_k_cu_ff948d6b_32106ignoreE,(_ZN39_INTERNAL_3f3b9f76_4_k_cu_ff948d6b_32104cute7productE - _ZN39_INTERNAL_3f3b9f76_4_k_cu_ff948d6b_32104cuda3std3__441_GLOBAL__N__3f3b9f76_4_k_cu_ff948d6b_32106ignoreE)
_ZN39_INTERNAL_3f3b9f76_4_k_cu_ff948d6b_32104cuda3std3__441_GLOBAL__N__3f3b9f76_4_k_cu_ff948d6b_32106ignoreE:
	.zero		1
	.type		_ZN39_INTERNAL_3f3b9f76_4_k_cu_ff948d6b_32104cute7productE,@object
	.size		_ZN39_INTERNAL_3f3b9f76_4_k_cu_ff948d6b_32104cute7productE,(_ZN39_INTERNAL_3f3b9f76_4_k_cu_ff948d6b_32104cuda3std3__45__cpo3endE - _ZN39_INTERNAL_3f3b9f76_4_k_cu_ff948d6b_32104cute7productE)
_ZN39_INTERNAL_3f3b9f76_4_k_cu_ff948d6b_32104cute7productE:
	.zero		1
	.type		_ZN39_INTERNAL_3f3b9f76_4_k_cu_ff948d6b_32104cuda3std3__45__cpo3endE,@object
	.size		_ZN39_INTERNAL_3f3b9f76_4_k_cu_ff948d6b_32104cuda3std3__45__cpo3endE,(_ZN39_INTERNAL_3f3b9f76_4_k_cu_ff948d6b_32104cuda3std3__419piecewise_constructE - _ZN39_INTERNAL_3f3b9f76_4_k_cu_ff948d6b_32104cuda3std3__45__cpo3endE)
_ZN39_INTERNAL_3f3b9f76_4_k_cu_ff948d6b_32104cuda3std3__45__cpo3endE:
	.zero		1
	.type		_ZN39_INTERNAL_3f3b9f76_4_k_cu_ff948d6b_32104cuda3std3__419piecewise_constructE,@object
	.size		_ZN39_INTERNAL_3f3b9f76_4_k_cu_ff948d6b_32104cuda3std3__419piecewise_constructE,(_ZN39_INTERNAL_3f3b9f76_4_k_cu_ff948d6b_32104cuda3std3__45__cpo4cendE - _ZN39_INTERNAL_3f3b9f76_4_k_cu_ff948d6b_32104cuda3std3__419piecewise_constructE)
_ZN39_INTERNAL_3f3b9f76_4_k_cu_ff948d6b_32104cuda3std3__419piecewise_constructE:
	.zero		1
	.type		_ZN39_INTERNAL_3f3b9f76_4_k_cu_ff948d6b_32104cuda3std3__45__cpo4cendE,@object
	.size		_ZN39_INTERNAL_3f3b9f76_4_k_cu_ff948d6b_32104cuda3std3__45__cpo4cendE,(_ZN39_INTERNAL_3f3b9f76_4_k_cu_ff948d6b_32104cuda3std6ranges3__45__cpo4swapE - _ZN39_INTERNAL_3f3b9f76_4_k_cu_ff948d6b_32104cuda3std3__45__cpo4cendE)
_ZN39_INTERNAL_3f3b9f76_4_k_cu_ff948d6b_32104cuda3std3__45__cpo4cendE:
	.zero		1
	.type		_ZN39_INTERNAL_3f3b9f76_4_k_cu_ff948d6b_32104cuda3std6ranges3__45__cpo4swapE,@object
	.size		_ZN39_INTERNAL_3f3b9f76_4_k_cu_ff948d6b_32104cuda3std6ranges3__45__cpo4swapE,(.L_10 - _ZN39_INTERNAL_3f3b9f76_4_k_cu_ff948d6b_32104cuda3std6ranges3__45__cpo4swapE)
_ZN39_INTERNAL_3f3b9f76_4_k_cu_ff948d6b_32104cuda3std6ranges3__45__cpo4swapE:
	.zero		1
.L_10:


//--------------------- .nv.constant0._ZN7cutlass13device_kernelINS_4conv6kernel13ConvUniversalINS1_16ConvProblemShapeILNS1_8OperatorE2ELi2EEENS1_10collective14CollectiveConvINS1_47MainloopSm100TmaUmmaWarpSpecializedImplicitGemmILS5_2ELi10ELi2ELi1ELi2EN4cute5tupleIJNSA_1CILi2EEENSC_ILi1EEESE_EEEEENSB_IJNSC_ILi256EEENSB_IJNSC_ILi64EEEEEESJ_EEENS_6half_tESL_NSA_8TiledMMAINSA_8MMA_AtomIJNSA_26SM100_MMA_F16BF16_2x1SM_SSISL_SL_fLi256ELi64ELNSA_4UMMA5MajorE1ELSQ_1ELNSP_7ScaleInE0ELSR_0EEEEEENSA_6LayoutINSB_IJSE_SE_SE_EEENSB_IJNSC_ILi0EEESW_SW_EEEEENSB_IJNSA_10UnderscoreESZ_SZ_EEEEENS7_6detail27Sm100ImplicitGemmTileTraitsINSA_18SM100_TMA_2SM_LOADENSA_14ComposedLayoutINSA_7SwizzleILi3ELi4ELi3EEENSA_18smem_ptr_flag_bitsILi16EEENSU_INSB_IJSI_NSC_ILi8EEEEEENSB_IJSE_SI_EEEEEEEvEENS13_INSA_25SM100_TMA_2SM_LOAD_IM2COLENS15_INS16_ILi2ELi4ELi3EEES19_NSU_INSB_IJNSC_ILi32EEES1A_EEENSB_IJSE_S1I_EEEEEEEvEEEENS_8epilogue10collective18CollectiveEpilogueINS1P_23Sm100TmaWarpSpecializedILi3ELi2ELi32ELb1ELb0EEEJNSB_IJNSC_ILi128EEESJ_SJ_EEENSB_IJNSU_IS1U_SE_EENSU_IS1I_SE_EEEEESL_NSB_IJlNSB_IJSE_llEEESW_EEESL_S20_NS1P_6fusion15FusionCallbacksIS1T_NS21_17LinearCombinationISL_fSL_fLNS_15FloatRoundStyleE2EEES1V_S1Y_JEEENSA_5SM1004TMEM4LOAD26SM100_TMEM_LOAD_32dp32b32xENSA_13SM90_TMA_LOADENS15_IS1H_S19_NSU_INSB_IJS1A_S1I_EEENSB_IJS1I_SE_EEEEEEENSA_39AutoVectorizingCopyWithAssumedAlignmentILi128EEENSA_14SM90_TMA_STOREES2F_S2H_S2H_EEEvvEEEEvNT_6ParamsE --------------------------
	.section	.nv.constant0._ZN7cutlass13device_kernelINS_4conv6kernel13ConvUniversalINS1_16ConvProblemShapeILNS1_8OperatorE2ELi2EEENS1_10collective14CollectiveConvINS1_47MainloopSm100TmaUmmaWarpSpecializedImplicitGemmILS5_2ELi10ELi2ELi1ELi2EN4cute5tupleIJNSA_1CILi2EEENSC_ILi1EEESE_EEEEENSB_IJNSC_ILi256EEENSB_IJNSC_ILi64EEEEEESJ_EEENS_6half_tESL_NSA_8TiledMMAINSA_8MMA_AtomIJNSA_26SM100_MMA_F16BF16_2x1SM_SSISL_SL_fLi256ELi64ELNSA_4UMMA5MajorE1ELSQ_1ELNSP_7ScaleInE0ELSR_0EEEEEENSA_6LayoutINSB_IJSE_SE_SE_EEENSB_IJNSC_ILi0EEESW_SW_EEEEENSB_IJNSA_10UnderscoreESZ_SZ_EEEEENS7_6detail27Sm100ImplicitGemmTileTraitsINSA_18SM100_TMA_2SM_LOADENSA_14ComposedLayoutINSA_7SwizzleILi3ELi4ELi3EEENSA_18smem_ptr_flag_bitsILi16EEENSU_INSB_IJSI_NSC_ILi8EEEEEENSB_IJSE_SI_EEEEEEEvEENS13_INSA_25SM100_TMA_2SM_LOAD_IM2COLENS15_INS16_ILi2ELi4ELi3EEES19_NSU_INSB_IJNSC_ILi32EEES1A_EEENSB_IJSE_S1I_EEEEEEEvEEEENS_8epilogue10collective18CollectiveEpilogueINS1P_23Sm100TmaWarpSpecializedILi3ELi2ELi32ELb1ELb0EEEJNSB_IJNSC_ILi128EEESJ_SJ_EEENSB_IJNSU_IS1U_SE_EENSU_IS1I_SE_EEEEESL_NSB_IJlNSB_IJSE_llEEESW_EEESL_S20_NS1P_6fusion15FusionCallbacksIS1T_NS21_17LinearCombinationISL_fSL_fLNS_15FloatRoundStyleE2EEES1V_S1Y_JEEENSA_5SM1004TMEM4LOAD26SM100_TMEM_LOAD_32dp32b32xENSA_13SM90_TMA_LOADENS15_IS1H_S19_NSU_INSB_IJS1A_S1I_EEENSB_IJS1I_SE_EEEEEEENSA_39AutoVectorizingCopyWithAssumedAlignmentILi128EEENSA_14SM90_TMA_STOREES2F_S2H_S2H_EEEvvEEEEvNT_6ParamsE,"a",@progbits
	.sectionflags	@""
	.align	4
.nv.constant0._ZN7cutlass13device_kernelINS_4conv6kernel13ConvUniversalINS1_16ConvProblemShapeILNS1_8OperatorE2ELi2EEENS1_10collective14CollectiveConvINS1_47MainloopSm100TmaUmmaWarpSpecializedImplicitGemmILS5_2ELi10ELi2ELi1ELi2EN4cute5tupleIJNSA_1CILi2EEENSC_ILi1EEESE_EEEEENSB_IJNSC_ILi256EEENSB_IJNSC_ILi64EEEEEESJ_EEENS_6half_tESL_NSA_8TiledMMAINSA_8MMA_AtomIJNSA_26SM100_MMA_F16BF16_2x1SM_SSISL_SL_fLi256ELi64ELNSA_4UMMA5MajorE1ELSQ_1ELNSP_7ScaleInE0ELSR_0EEEEEENSA_6LayoutINSB_IJSE_SE_SE_EEENSB_IJNSC_ILi0EEESW_SW_EEEEENSB_IJNSA_10UnderscoreESZ_SZ_EEEEENS7_6detail27Sm100ImplicitGemmTileTraitsINSA_18SM100_TMA_2SM_LOADENSA_14ComposedLayoutINSA_7SwizzleILi3ELi4ELi3EEENSA_18smem_ptr_flag_bitsILi16EEENSU_INSB_IJSI_NSC_ILi8EEEEEENSB_IJSE_SI_EEEEEEEvEENS13_INSA_25SM100_TMA_2SM_LOAD_IM2COLENS15_INS16_ILi2ELi4ELi3EEES19_NSU_INSB_IJNSC_ILi32EEES1A_EEENSB_IJSE_S1I_EEEEEEEvEEEENS_8epilogue10collective18CollectiveEpilogueINS1P_23Sm100TmaWarpSpecializedILi3ELi2ELi32ELb1ELb0EEEJNSB_IJNSC_ILi128EEESJ_SJ_EEENSB_IJNSU_IS1U_SE_EENSU_IS1I_SE_EEEEESL_NSB_IJlNSB_IJSE_llEEESW_EEESL_S20_NS1P_6fusion15FusionCallbacksIS1T_NS21_17LinearCombinationISL_fSL_fLNS_15FloatRoundStyleE2EEES1V_S1Y_JEEENSA_5SM1004TMEM4LOAD26SM100_TMEM_LOAD_32dp32b32xENSA_13SM90_TMA_LOADENS15_IS1H_S19_NSU_INSB_IJS1A_S1I_EEENSB_IJS1I_SE_EEEEEEENSA_39AutoVectorizingCopyWithAssumedAlignmentILi128EEENSA_14SM90_TMA_STOREES2F_S2H_S2H_EEEvvEEEEvNT_6ParamsE:
	.zero		2944


//--------------------- SYMBOLS --------------------------

	.type		.nv.reservedSmem.offset0,@object
	.size		.nv.reservedSmem.offset0,0x4
	.type		.nv.reservedSmem.cap,@object
	.size		.nv.reservedSmem.cap,0x4
	.type		__assertfail,@function
